	.target	sm_90a

	.elftype	@"ET_EXEC"


//--------------------- .note.nv.tkinfo           --------------------------
	.section	.note.nv.tkinfo,"",@"SHT_NOTE"
	.sectionflags	@"SHF_NOTE_NV_TKINFO"
	.tkinfo
        /*0018*/ 	.word	0x00000002
        /*0030*/ 	.string	""
        /*0030*/ 	.string	"ptxas"
        /*0030*/ 	.string	"Cuda compilation tools, release 13.0, V13.0.88"
        /*0030*/ 	.string	"Build cuda_13.0.r13.0/compiler.36424714_0"
        /*0030*/ 	.string	"-arch sm_90a -m 64 "



//--------------------- .note.nv.cuinfo           --------------------------
	.section	.note.nv.cuinfo,"",@"SHT_NOTE"
	.sectionflags	@"SHF_NOTE_NV_CUINFO"
        /*0018*/ 	.short	0x0002
        /*001a*/ 	.short	0x005a
        /*001c*/ 	.short	0x0082
	.zero		2


//--------------------- .nv.info                  --------------------------
	.section	.nv.info,"",@"SHT_CUDA_INFO"
	.align	4


	//----- nvinfo : EIATTR_REGCOUNT
	.align		4
        /*0000*/ 	.byte	0x04, 0x2f
        /*0002*/ 	.short	(.L_15 - .L_14)
	.align		4
.L_14:
        /*0004*/ 	.word	index@(_ZN7cutlass13device_kernelINS_4gemm6kernel13GemmUniversalIN4cute5tupleIJiiiiEEENS1_10collective13CollectiveMmaINS1_34MainloopSm90TmaGmmaWarpSpecializedILi28ENS5_IJNS4_1CILi2EEENSA_ILi1EEESC_EEENS1_35KernelTmaWarpSpecializedCooperativeEEENS5_IJNSA_ILi192EEENSA_ILi64EEENSA_ILi32EEEEEEaNS5_IJlSC_lEEEaSK_NS4_8TiledMMAINS4_8MMA_AtomIJNS4_4SM904GMMA26MMA_64x64x32_S32S8S8_SS_TNEEEENS4_6LayoutISD_NS5_IJSC_NSA_ILi0EEESS_EEEEENS5_IJNS4_10UnderscoreESV_SV_EEEEENS4_13SM90_TMA_LOADENS4_14ComposedLayoutINS4_7SwizzleILi1ELi4ELi3EEENS4_18smem_ptr_flag_bitsILi8EEENSR_INS5_IJNSA_ILi8EEESI_EEENS5_IJSI_SC_EEEEEEEvNS4_8identityENS4_23SM90_TMA_LOAD_MULTICASTES18_vS19_EENS_8epilogue10collective6detail29Sm90TmaWarpSpecializedAdapterINS1D_15DefaultEpilogueIaSK_SK_NS1C_6thread17LinearCombinationIaLi1EiiLNS1H_9ScaleType4KindE0ELNS_15FloatRoundStyleE2EaEENS1_15EpilogueDefaultEEEEEvvEEEEvNT_6ParamsE)
        /*0008*/ 	.word	0x000000a8


	//----- nvinfo : EIATTR_FRAME_SIZE
	.align		4
.L_15:
        /*000c*/ 	.byte	0x04, 0x11
        /*000e*/ 	.short	(.L_17 - .L_16)
	.align		4
.L_16:
        /*0010*/ 	.word	index@(_ZN7cutlass13device_kernelINS_4gemm6kernel13GemmUniversalIN4cute5tupleIJiiiiEEENS1_10collective13CollectiveMmaINS1_34MainloopSm90TmaGmmaWarpSpecializedILi28ENS5_IJNS4_1CILi2EEENSA_ILi1EEESC_EEENS1_35KernelTmaWarpSpecializedCooperativeEEENS5_IJNSA_ILi192EEENSA_ILi64EEENSA_ILi32EEEEEEaNS5_IJlSC_lEEEaSK_NS4_8TiledMMAINS4_8MMA_AtomIJNS4_4SM904GMMA26MMA_64x64x32_S32S8S8_SS_TNEEEENS4_6LayoutISD_NS5_IJSC_NSA_ILi0EEESS_EEEEENS5_IJNS4_10UnderscoreESV_SV_EEEEENS4_13SM90_TMA_LOADENS4_14ComposedLayoutINS4_7SwizzleILi1ELi4ELi3EEENS4_18smem_ptr_flag_bitsILi8EEENSR_INS5_IJNSA_ILi8EEESI_EEENS5_IJSI_SC_EEEEEEEvNS4_8identityENS4_23SM90_TMA_LOAD_MULTICASTES18_vS19_EENS_8epilogue10collective6detail29Sm90TmaWarpSpecializedAdapterINS1D_15DefaultEpilogueIaSK_SK_NS1C_6thread17LinearCombinationIaLi1EiiLNS1H_9ScaleType4KindE0ELNS_15FloatRoundStyleE2EaEENS1_15EpilogueDefaultEEEEEvvEEEEvNT_6ParamsE)
        /*0014*/ 	.word	0x00000000


	//----- nvinfo : EIATTR_MIN_STACK_SIZE
	.align		4
.L_17:
        /*0018*/ 	.byte	0x04, 0x12
        /*001a*/ 	.short	(.L_19 - .L_18)
	.align		4
.L_18:
        /*001c*/ 	.word	index@(_ZN7cutlass13device_kernelINS_4gemm6kernel13GemmUniversalIN4cute5tupleIJiiiiEEENS1_10collective13CollectiveMmaINS1_34MainloopSm90TmaGmmaWarpSpecializedILi28ENS5_IJNS4_1CILi2EEENSA_ILi1EEESC_EEENS1_35KernelTmaWarpSpecializedCooperativeEEENS5_IJNSA_ILi192EEENSA_ILi64EEENSA_ILi32EEEEEEaNS5_IJlSC_lEEEaSK_NS4_8TiledMMAINS4_8MMA_AtomIJNS4_4SM904GMMA26MMA_64x64x32_S32S8S8_SS_TNEEEENS4_6LayoutISD_NS5_IJSC_NSA_ILi0EEESS_EEEEENS5_IJNS4_10UnderscoreESV_SV_EEEEENS4_13SM90_TMA_LOADENS4_14ComposedLayoutINS4_7SwizzleILi1ELi4ELi3EEENS4_18smem_ptr_flag_bitsILi8EEENSR_INS5_IJNSA_ILi8EEESI_EEENS5_IJSI_SC_EEEEEEEvNS4_8identityENS4_23SM90_TMA_LOAD_MULTICASTES18_vS19_EENS_8epilogue10collective6detail29Sm90TmaWarpSpecializedAdapterINS1D_15DefaultEpilogueIaSK_SK_NS1C_6thread17LinearCombinationIaLi1EiiLNS1H_9ScaleType4KindE0ELNS_15FloatRoundStyleE2EaEENS1_15EpilogueDefaultEEEEEvvEEEEvNT_6ParamsE)
        /*0020*/ 	.word	0x00000000
.L_19:


//--------------------- .nv.compat                --------------------------
	.section	.nv.compat,"",@"SHT_CUDA_COMPAT_INFO"
	.align	4
        /*0000*/ 	.byte	0x02, 0x09, 0x01, 0x00, 0x02, 0x02, 0x04, 0x00, 0x02, 0x05, 0x05, 0x00, 0x03, 0x07, 0x01, 0x01
        /*0010*/ 	.byte	0x02, 0x03, 0x01, 0x00, 0x02, 0x06, 0x01, 0x00, 0x04, 0x0b, 0x08, 0x00, 0x00, 0x00, 0x00, 0x00
        /*0020*/ 	.byte	0x00, 0x00, 0x00, 0x00


//--------------------- .nv.info._ZN7cutlass13device_kernelINS_4gemm6kernel13GemmUniversalIN4cute5tupleIJiiiiEEENS1_10collective13CollectiveMmaINS1_34MainloopSm90TmaGmmaWarpSpecializedILi28ENS5_IJNS4_1CILi2EEENSA_ILi1EEESC_EEENS1_35KernelTmaWarpSpecializedCooperativeEEENS5_IJNSA_ILi192EEENSA_ILi64EEENSA_ILi32EEEEEEaNS5_IJlSC_lEEEaSK_NS4_8TiledMMAINS4_8MMA_AtomIJNS4_4SM904GMMA26MMA_64x64x32_S32S8S8_SS_TNEEEENS4_6LayoutISD_NS5_IJSC_NSA_ILi0EEESS_EEEEENS5_IJNS4_10UnderscoreESV_SV_EEEEENS4_13SM90_TMA_LOADENS4_14ComposedLayoutINS4_7SwizzleILi1ELi4ELi3EEENS4_18smem_ptr_flag_bitsILi8EEENSR_INS5_IJNSA_ILi8EEESI_EEENS5_IJSI_SC_EEEEEEEvNS4_8identityENS4_23SM90_TMA_LOAD_MULTICASTES18_vS19_EENS_8epilogue10collective6detail29Sm90TmaWarpSpecializedAdapterINS1D_15DefaultEpilogueIaSK_SK_NS1C_6thread17LinearCombinationIaLi1EiiLNS1H_9ScaleType4KindE0ELNS_15FloatRoundStyleE2EaEENS1_15EpilogueDefaultEEEEEvvEEEEvNT_6ParamsE --------------------------
	.section	.nv.info._ZN7cutlass13device_kernelINS_4gemm6kernel13GemmUniversalIN4cute5tupleIJiiiiEEENS1_10collective13CollectiveMmaINS1_34MainloopSm90TmaGmmaWarpSpecializedILi28ENS5_IJNS4_1CILi2EEENSA_ILi1EEESC_EEENS1_35KernelTmaWarpSpecializedCooperativeEEENS5_IJNSA_ILi192EEENSA_ILi64EEENSA_ILi32EEEEEEaNS5_IJlSC_lEEEaSK_NS4_8TiledMMAINS4_8MMA_AtomIJNS4_4SM904GMMA26MMA_64x64x32_S32S8S8_SS_TNEEEENS4_6LayoutISD_NS5_IJSC_NSA_ILi0EEESS_EEEEENS5_IJNS4_10UnderscoreESV_SV_EEEEENS4_13SM90_TMA_LOADENS4_14ComposedLayoutINS4_7SwizzleILi1ELi4ELi3EEENS4_18smem_ptr_flag_bitsILi8EEENSR_INS5_IJNSA_ILi8EEESI_EEENS5_IJSI_SC_EEEEEEEvNS4_8identityENS4_23SM90_TMA_LOAD_MULTICASTES18_vS19_EENS_8epilogue10collective6detail29Sm90TmaWarpSpecializedAdapterINS1D_15DefaultEpilogueIaSK_SK_NS1C_6thread17LinearCombinationIaLi1EiiLNS1H_9ScaleType4KindE0ELNS_15FloatRoundStyleE2EaEENS1_15EpilogueDefaultEEEEEvvEEEEvNT_6ParamsE,"",@"SHT_CUDA_INFO"
	.sectionflags	@""
	.align	4


	//----- nvinfo : EIATTR_CUDA_API_VERSION
	.align		4
        /*0000*/ 	.byte	0x04, 0x37
        /*0002*/ 	.short	(.L_21 - .L_20)
.L_20:
        /*0004*/ 	.word	0x00000082


	//----- nvinfo : EIATTR_KPARAM_INFO
	.align		4
.L_21:
        /*0008*/ 	.byte	0x04, 0x17
        /*000a*/ 	.short	(.L_23 - .L_22)
.L_22:
        /*000c*/ 	.word	0x00000000
        /*0010*/ 	.short	0x0000
        /*0012*/ 	.short	0x0070
        /*0014*/ 	.byte	0x00, 0xf0, 0x01, 0x10


	//----- nvinfo : EIATTR_SPARSE_MMA_MASK
	.align		4
.L_23:
        /*0018*/ 	.byte	0x03, 0x50
        /*001a*/ 	.short	0x0000


	//----- nvinfo : EIATTR_MAXREG_COUNT
	.align		4
        /*001c*/ 	.byte	0x03, 0x1b
        /*001e*/ 	.short	0x00a8


	//----- nvinfo : EIATTR_NUM_BARRIERS
	.align		4
        /*0020*/ 	.byte	0x02, 0x4c
        /*0022*/ 	.byte	0x01
	.zero		1


	//----- nvinfo : EIATTR_EXTERNS
	.align		4
        /*0024*/ 	.byte	0x04, 0x0f
        /*0026*/ 	.short	(.L_25 - .L_24)


	//   ....[0]....
	.align		4
.L_24:
        /*0028*/ 	.word	index@(__assertfail)


	//----- nvinfo : EIATTR_MERCURY_ISA_VERSION
	.align		4
.L_25:
        /*002c*/ 	.byte	0x03, 0x5f
        /*002e*/ 	.short	0x0101


	//----- nvinfo : EIATTR_INT_WARP_WIDE_INSTR_OFFSETS
	.align		4
        /*0030*/ 	.byte	0x04, 0x31
        /*0032*/ 	.short	(.L_27 - .L_26)


	//   ....[0]....
.L_26:
        /*0034*/ 	.word	0x000007b0


	//   ....[1]....
        /*0038*/ 	.word	0x000007e0


	//   ....[2]....
        /*003c*/ 	.word	0x000009a0


	//----- nvinfo : EIATTR_COOP_GROUP_MASK_REGIDS
	.align		4
.L_27:
        /*0040*/ 	.byte	0x04, 0x29
        /*0042*/ 	.short	(.L_29 - .L_28)


	//   ....[0]....
.L_28:
        /*0044*/ 	.word	0xffffffff


	//   ....[1]....
        /*0048*/ 	.word	0xffffffff


	//   ....[2]....
        /*004c*/ 	.word	0xffffffff


	//   ....[3]....
        /*0050*/ 	.word	0xffffffff


	//   ....[4]....
        /*0054*/ 	.word	0xffffffff


	//   ....[5]....
        /*0058*/ 	.word	0xffffffff


	//----- nvinfo : EIATTR_COOP_GROUP_INSTR_OFFSETS
	.align		4
.L_29:
        /*005c*/ 	.byte	0x04, 0x28
        /*005e*/ 	.short	(.L_31 - .L_30)


	//   ....[0]....
.L_30:
        /*0060*/ 	.word	0x00000060


	//   ....[1]....
        /*0064*/ 	.word	0x00000070


	//   ....[2]....
        /*0068*/ 	.word	0x00000130


	//   ....[3]....
        /*006c*/ 	.word	0x00000600


	//   ....[4]....
        /*0070*/ 	.word	0x00000b20


	//   ....[5]....
        /*0074*/ 	.word	0x00001550


	//----- nvinfo : EIATTR_REG_RECONFIG
	.align		4
.L_31:
        /*0078*/ 	.byte	0x01, 0x54
	.zero		2


	//----- nvinfo : EIATTR_SYSCALL_OFFSETS
	.align		4
        /*007c*/ 	.byte	0x04, 0x46
        /*007e*/ 	.short	(.L_33 - .L_32)


	//   ....[0]....
.L_32:
        /*0080*/ 	.word	0x00001720


	//----- nvinfo : EIATTR_MBARRIER_INSTR_OFFSETS
	.align		4
.L_33:
        /*0084*/ 	.byte	0x04, 0x39
        /*0086*/ 	.short	(.L_35 - .L_34)


	//   ....[0]....
.L_34:
        /*0088*/ 	.word	0x00000250
        /*008c*/ 	.word	0x000000ff
        /*0090*/ 	.word	0x00000000
        /*0094*/ 	.short	0x0100
        /*0096*/ 	.byte	0x08
	.zero		1


	//   ....[1]....
        /*0098*/ 	.word	0x00000260
        /*009c*/ 	.word	0x000000ff
        /*00a0*/ 	.word	0x000000e0
        /*00a4*/ 	.short	0x0100
        /*00a6*/ 	.byte	0x08
	.zero		1


	//   ....[2]....
        /*00a8*/ 	.word	0x00000270
        /*00ac*/ 	.word	0x000000ff
        /*00b0*/ 	.word	0x00000008
        /*00b4*/ 	.short	0x0100
        /*00b6*/ 	.byte	0x08
	.zero		1


	//   ....[3]....
        /*00b8*/ 	.word	0x00000280
        /*00bc*/ 	.word	0x000000ff
        /*00c0*/ 	.word	0x000000e8
        /*00c4*/ 	.short	0x0100
        /*00c6*/ 	.byte	0x08
	.zero		1


	//   ....[4]....
        /*00c8*/ 	.word	0x00000290
        /*00cc*/ 	.word	0x000000ff
        /*00d0*/ 	.word	0x00000010
        /*00d4*/ 	.short	0x0100
        /*00d6*/ 	.byte	0x08
	.zero		1


	//   ....[5]....
        /*00d8*/ 	.word	0x000002a0
        /*00dc*/ 	.word	0x000000ff
        /*00e0*/ 	.word	0x000000f0
        /*00e4*/ 	.short	0x0100
        /*00e6*/ 	.byte	0x08
	.zero		1


	//   ....[6]....
        /*00e8*/ 	.word	0x000002b0
        /*00ec*/ 	.word	0x000000ff
        /*00f0*/ 	.word	0x00000018
        /*00f4*/ 	.short	0x0100
        /*00f6*/ 	.byte	0x08
	.zero		1


	//   ....[7]....
        /*00f8*/ 	.word	0x000002c0
        /*00fc*/ 	.word	0x000000ff
        /*0100*/ 	.word	0x000000f8
        /*0104*/ 	.short	0x0100
        /*0106*/ 	.byte	0x08
	.zero		1


	//   ....[8]....
        /*0108*/ 	.word	0x000002d0
        /*010c*/ 	.word	0x000000ff
        /*0110*/ 	.word	0x00000020
        /*0114*/ 	.short	0x0100
        /*0116*/ 	.byte	0x08
	.zero		1


	//   ....[9]....
        /*0118*/ 	.word	0x000002e0
        /*011c*/ 	.word	0x000000ff
        /*0120*/ 	.word	0x00000100
        /*0124*/ 	.short	0x0100
        /*0126*/ 	.byte	0x08
	.zero		1


	//   ....[10]....
        /*0128*/ 	.word	0x000002f0
        /*012c*/ 	.word	0x000000ff
        /*0130*/ 	.word	0x00000028
        /*0134*/ 	.short	0x0100
        /*0136*/ 	.byte	0x08
	.zero		1


	//   ....[11]....
        /*0138*/ 	.word	0x00000300
        /*013c*/ 	.word	0x000000ff
        /*0140*/ 	.word	0x00000108
        /*0144*/ 	.short	0x0100
        /*0146*/ 	.byte	0x08
	.zero		1


	//   ....[12]....
        /*0148*/ 	.word	0x00000310
        /*014c*/ 	.word	0x000000ff
        /*0150*/ 	.word	0x00000030
        /*0154*/ 	.short	0x0100
        /*0156*/ 	.byte	0x08
	.zero		1


	//   ....[13]....
        /*0158*/ 	.word	0x00000320
        /*015c*/ 	.word	0x000000ff
        /*0160*/ 	.word	0x00000110
        /*0164*/ 	.short	0x0100
        /*0166*/ 	.byte	0x08
	.zero		1


	//   ....[14]....
        /*0168*/ 	.word	0x00000330
        /*016c*/ 	.word	0x000000ff
        /*0170*/ 	.word	0x00000038
        /*0174*/ 	.short	0x0100
        /*0176*/ 	.byte	0x08
	.zero		1


	//   ....[15]....
        /*0178*/ 	.word	0x00000340
        /*017c*/ 	.word	0x000000ff
        /*0180*/ 	.word	0x00000118
        /*0184*/ 	.short	0x0100
        /*0186*/ 	.byte	0x08
	.zero		1


	//   ....[16]....
        /*0188*/ 	.word	0x00000350
        /*018c*/ 	.word	0x000000ff
        /*0190*/ 	.word	0x00000040
        /*0194*/ 	.short	0x0100
        /*0196*/ 	.byte	0x08
	.zero		1


	//   ....[17]....
        /*0198*/ 	.word	0x00000360
        /*019c*/ 	.word	0x000000ff
        /*01a0*/ 	.word	0x00000120
        /*01a4*/ 	.short	0x0100
        /*01a6*/ 	.byte	0x08
	.zero		1


	//   ....[18]....
        /*01a8*/ 	.word	0x00000370
        /*01ac*/ 	.word	0x000000ff
        /*01b0*/ 	.word	0x00000048
        /*01b4*/ 	.short	0x0100
        /*01b6*/ 	.byte	0x08
	.zero		1


	//   ....[19]....
        /*01b8*/ 	.word	0x00000380
        /*01bc*/ 	.word	0x000000ff
        /*01c0*/ 	.word	0x00000128
        /*01c4*/ 	.short	0x0100
        /*01c6*/ 	.byte	0x08
	.zero		1


	//   ....[20]....
        /*01c8*/ 	.word	0x00000390
        /*01cc*/ 	.word	0x000000ff
        /*01d0*/ 	.word	0x00000050
        /*01d4*/ 	.short	0x0100
        /*01d6*/ 	.byte	0x08
	.zero		1


	//   ....[21]....
        /*01d8*/ 	.word	0x000003a0
        /*01dc*/ 	.word	0x000000ff
        /*01e0*/ 	.word	0x00000130
        /*01e4*/ 	.short	0x0100
        /*01e6*/ 	.byte	0x08
	.zero		1


	//   ....[22]....
        /*01e8*/ 	.word	0x000003b0
        /*01ec*/ 	.word	0x000000ff
        /*01f0*/ 	.word	0x00000058
        /*01f4*/ 	.short	0x0100
        /*01f6*/ 	.byte	0x08
	.zero		1


	//   ....[23]....
        /*01f8*/ 	.word	0x000003c0
        /*01fc*/ 	.word	0x000000ff
        /*0200*/ 	.word	0x00000138
        /*0204*/ 	.short	0x0100
        /*0206*/ 	.byte	0x08
	.zero		1


	//   ....[24]....
        /*0208*/ 	.word	0x000003d0
        /*020c*/ 	.word	0x000000ff
        /*0210*/ 	.word	0x00000060
        /*0214*/ 	.short	0x0100
        /*0216*/ 	.byte	0x08
	.zero		1


	//   ....[25]....
        /*0218*/ 	.word	0x000003e0
        /*021c*/ 	.word	0x000000ff
        /*0220*/ 	.word	0x00000140
        /*0224*/ 	.short	0x0100
        /*0226*/ 	.byte	0x08
	.zero		1


	//   ....[26]....
        /*0228*/ 	.word	0x000003f0
        /*022c*/ 	.word	0x000000ff
        /*0230*/ 	.word	0x00000068
        /*0234*/ 	.short	0x0100
        /*0236*/ 	.byte	0x08
	.zero		1


	//   ....[27]....
        /*0238*/ 	.word	0x00000400
        /*023c*/ 	.word	0x000000ff
        /*0240*/ 	.word	0x00000148
        /*0244*/ 	.short	0x0100
        /*0246*/ 	.byte	0x08
	.zero		1


	//   ....[28]....
        /*0248*/ 	.word	0x00000410
        /*024c*/ 	.word	0x000000ff
        /*0250*/ 	.word	0x00000070
        /*0254*/ 	.short	0x0100
        /*0256*/ 	.byte	0x08
	.zero		1


	//   ....[29]....
        /*0258*/ 	.word	0x00000420
        /*025c*/ 	.word	0x000000ff
        /*0260*/ 	.word	0x00000150
        /*0264*/ 	.short	0x0100
        /*0266*/ 	.byte	0x08
	.zero		1


	//   ....[30]....
        /*0268*/ 	.word	0x00000430
        /*026c*/ 	.word	0x000000ff
        /*0270*/ 	.word	0x00000078
        /*0274*/ 	.short	0x0100
        /*0276*/ 	.byte	0x08
	.zero		1


	//   ....[31]....
        /*0278*/ 	.word	0x00000440
        /*027c*/ 	.word	0x000000ff
        /*0280*/ 	.word	0x00000158
        /*0284*/ 	.short	0x0100
        /*0286*/ 	.byte	0x08
	.zero		1


	//   ....[32]....
        /*0288*/ 	.word	0x00000450
        /*028c*/ 	.word	0x000000ff
        /*0290*/ 	.word	0x00000080
        /*0294*/ 	.short	0x0100
        /*0296*/ 	.byte	0x08
	.zero		1


	//   ....[33]....
        /*0298*/ 	.word	0x00000460
        /*029c*/ 	.word	0x000000ff
        /*02a0*/ 	.word	0x00000160
        /*02a4*/ 	.short	0x0100
        /*02a6*/ 	.byte	0x08
	.zero		1


	//   ....[34]....
        /*02a8*/ 	.word	0x00000470
        /*02ac*/ 	.word	0x000000ff
        /*02b0*/ 	.word	0x00000088
        /*02b4*/ 	.short	0x0100
        /*02b6*/ 	.byte	0x08
	.zero		1


	//   ....[35]....
        /*02b8*/ 	.word	0x00000480
        /*02bc*/ 	.word	0x000000ff
        /*02c0*/ 	.word	0x00000168
        /*02c4*/ 	.short	0x0100
        /*02c6*/ 	.byte	0x08
	.zero		1


	//   ....[36]....
        /*02c8*/ 	.word	0x00000490
        /*02cc*/ 	.word	0x000000ff
        /*02d0*/ 	.word	0x00000090
        /*02d4*/ 	.short	0x0100
        /*02d6*/ 	.byte	0x08
	.zero		1


	//   ....[37]....
        /*02d8*/ 	.word	0x000004a0
        /*02dc*/ 	.word	0x000000ff
        /*02e0*/ 	.word	0x00000170
        /*02e4*/ 	.short	0x0100
        /*02e6*/ 	.byte	0x08
	.zero		1


	//   ....[38]....
        /*02e8*/ 	.word	0x000004b0
        /*02ec*/ 	.word	0x000000ff
        /*02f0*/ 	.word	0x00000098
        /*02f4*/ 	.short	0x0100
        /*02f6*/ 	.byte	0x08
	.zero		1


	//   ....[39]....
        /*02f8*/ 	.word	0x000004c0
        /*02fc*/ 	.word	0x000000ff
        /*0300*/ 	.word	0x00000178
        /*0304*/ 	.short	0x0100
        /*0306*/ 	.byte	0x08
	.zero		1


	//   ....[40]....
        /*0308*/ 	.word	0x000004d0
        /*030c*/ 	.word	0x000000ff
        /*0310*/ 	.word	0x000000a0
        /*0314*/ 	.short	0x0100
        /*0316*/ 	.byte	0x08
	.zero		1


	//   ....[41]....
        /*0318*/ 	.word	0x000004e0
        /*031c*/ 	.word	0x000000ff
        /*0320*/ 	.word	0x00000180
        /*0324*/ 	.short	0x0100
        /*0326*/ 	.byte	0x08
	.zero		1


	//   ....[42]....
        /*0328*/ 	.word	0x000004f0
        /*032c*/ 	.word	0x000000ff
        /*0330*/ 	.word	0x000000a8
        /*0334*/ 	.short	0x0100
        /*0336*/ 	.byte	0x08
	.zero		1


	//   ....[43]....
        /*0338*/ 	.word	0x00000500
        /*033c*/ 	.word	0x000000ff
        /*0340*/ 	.word	0x00000188
        /*0344*/ 	.short	0x0100
        /*0346*/ 	.byte	0x08
	.zero		1


	//   ....[44]....
        /*0348*/ 	.word	0x00000510
        /*034c*/ 	.word	0x000000ff
        /*0350*/ 	.word	0x000000b0
        /*0354*/ 	.short	0x0100
        /*0356*/ 	.byte	0x08
	.zero		1


	//   ....[45]....
        /*0358*/ 	.word	0x00000520
        /*035c*/ 	.word	0x000000ff
        /*0360*/ 	.word	0x00000190
        /*0364*/ 	.short	0x0100
        /*0366*/ 	.byte	0x08
	.zero		1


	//   ....[46]....
        /*0368*/ 	.word	0x00000530
        /*036c*/ 	.word	0x000000ff
        /*0370*/ 	.word	0x000000b8
        /*0374*/ 	.short	0x0100
        /*0376*/ 	.byte	0x08
	.zero		1


	//   ....[47]....
        /*0378*/ 	.word	0x00000540
        /*037c*/ 	.word	0x000000ff
        /*0380*/ 	.word	0x00000198
        /*0384*/ 	.short	0x0100
        /*0386*/ 	.byte	0x08
	.zero		1


	//   ....[48]....
        /*0388*/ 	.word	0x00000550
        /*038c*/ 	.word	0x000000ff
        /*0390*/ 	.word	0x000000c0
        /*0394*/ 	.short	0x0100
        /*0396*/ 	.byte	0x08
	.zero		1


	//   ....[49]....
        /*0398*/ 	.word	0x00000560
        /*039c*/ 	.word	0x000000ff
        /*03a0*/ 	.word	0x000001a0
        /*03a4*/ 	.short	0x0100
        /*03a6*/ 	.byte	0x08
	.zero		1


	//   ....[50]....
        /*03a8*/ 	.word	0x00000570
        /*03ac*/ 	.word	0x000000ff
        /*03b0*/ 	.word	0x000000c8
        /*03b4*/ 	.short	0x0100
        /*03b6*/ 	.byte	0x08
	.zero		1


	//   ....[51]....
        /*03b8*/ 	.word	0x00000580
        /*03bc*/ 	.word	0x000000ff
        /*03c0*/ 	.word	0x000001a8
        /*03c4*/ 	.short	0x0100
        /*03c6*/ 	.byte	0x08
	.zero		1


	//   ....[52]....
        /*03c8*/ 	.word	0x00000590
        /*03cc*/ 	.word	0x000000ff
        /*03d0*/ 	.word	0x000000d0
        /*03d4*/ 	.short	0x0100
        /*03d6*/ 	.byte	0x08
	.zero		1


	//   ....[53]....
        /*03d8*/ 	.word	0x000005a0
        /*03dc*/ 	.word	0x000000ff
        /*03e0*/ 	.word	0x000001b0
        /*03e4*/ 	.short	0x0100
        /*03e6*/ 	.byte	0x08
	.zero		1


	//   ....[54]....
        /*03e8*/ 	.word	0x000005b0
        /*03ec*/ 	.word	0x000000ff
        /*03f0*/ 	.word	0x000000d8
        /*03f4*/ 	.short	0x0100
        /*03f6*/ 	.byte	0x08
	.zero		1


	//   ....[55]....
        /*03f8*/ 	.word	0x000005c0
        /*03fc*/ 	.word	0x000000ff
        /*0400*/ 	.word	0x000001b8
        /*0404*/ 	.short	0x0100
        /*0406*/ 	.byte	0x08
	.zero		1


	//   ....[56]....
        /*0408*/ 	.word	0x00000a20
        /*040c*/ 	.word	0x000000ff
        /*0410*/ 	.word	0x000001d0
        /*0414*/ 	.short	0x0100
        /*0416*/ 	.byte	0x06
	.zero		1


	//   ....[57]....
        /*0418*/ 	.word	0x00000ab0
        /*041c*/ 	.word	0x000000ff
        /*0420*/ 	.word	0x000001d8
        /*0424*/ 	.short	0x0100
        /*0426*/ 	.byte	0x06
	.zero		1


	//   ....[58]....
        /*0428*/ 	.word	0x000017f0
        /*042c*/ 	.word	0x00000003
        /*0430*/ 	.word	0x00000000
        /*0434*/ 	.short	0x010a
        /*0436*/ 	.byte	0x3f
	.zero		1


	//   ....[59]....
        /*0438*/ 	.word	0x00001830
        /*043c*/ 	.word	0x00000003
        /*0440*/ 	.word	0x00000000
        /*0444*/ 	.short	0x010a
        /*0446*/ 	.byte	0x3f
	.zero		1


	//   ....[60]....
        /*0448*/ 	.word	0x00001ae0
        /*044c*/ 	.word	0x00000005
        /*0450*/ 	.word	0x00000000
        /*0454*/ 	.short	0x010a
        /*0456*/ 	.byte	0x3f
	.zero		1


	//   ....[61]....
        /*0458*/ 	.word	0x00001b20
        /*045c*/ 	.word	0x00000005
        /*0460*/ 	.word	0x00000000
        /*0464*/ 	.short	0x010a
        /*0466*/ 	.byte	0x3f
	.zero		1


	//   ....[62]....
        /*0468*/ 	.word	0x00001c70
        /*046c*/ 	.word	0x00000005
        /*0470*/ 	.word	0x00000000
        /*0474*/ 	.short	0x0101
        /*0476*/ 	.byte	0x3f
	.zero		1


	//   ....[63]....
        /*0478*/ 	.word	0x00001e90
        /*047c*/ 	.word	0x00000003
        /*0480*/ 	.word	0x00000000
        /*0484*/ 	.short	0x0101
        /*0486*/ 	.byte	0x3f
	.zero		1


	//   ....[64]....
        /*0488*/ 	.word	0x00006500
        /*048c*/ 	.word	0x00000017
        /*0490*/ 	.word	0x000000e0
        /*0494*/ 	.short	0x010a
        /*0496*/ 	.byte	0x3f
	.zero		1


	//   ....[65]....
        /*0498*/ 	.word	0x00006880
        /*049c*/ 	.word	0x00000003
        /*04a0*/ 	.word	0x000001d8
        /*04a4*/ 	.short	0x0101
        /*04a6*/ 	.byte	0x3f
	.zero		1


	//   ....[66]....
        /*04a8*/ 	.word	0x00006fd0
        /*04ac*/ 	.word	0x00000007
        /*04b0*/ 	.word	0x00000000
        /*04b4*/ 	.short	0x010a
        /*04b6*/ 	.byte	0x3f
	.zero		1


	//   ....[67]....
        /*04b8*/ 	.word	0x00007050
        /*04bc*/ 	.word	0x00000008
        /*04c0*/ 	.word	0x00000000
        /*04c4*/ 	.short	0x010a
        /*04c6*/ 	.byte	0x3f
	.zero		1


	//   ....[68]....
        /*04c8*/ 	.word	0x000070e0
        /*04cc*/ 	.word	0x00000009
        /*04d0*/ 	.word	0x00000000
        /*04d4*/ 	.short	0x010a
        /*04d6*/ 	.byte	0x3f
	.zero		1


	//   ....[69]....
        /*04d8*/ 	.word	0x00007170
        /*04dc*/ 	.word	0x00000008
        /*04e0*/ 	.word	0x00000000
        /*04e4*/ 	.short	0x010a
        /*04e6*/ 	.byte	0x3f
	.zero		1


	//   ....[70]....
        /*04e8*/ 	.word	0x00007200
        /*04ec*/ 	.word	0x00000009
        /*04f0*/ 	.word	0x00000000
        /*04f4*/ 	.short	0x010a
        /*04f6*/ 	.byte	0x3f
	.zero		1


	//   ....[71]....
        /*04f8*/ 	.word	0x00007290
        /*04fc*/ 	.word	0x00000008
        /*0500*/ 	.word	0x00000000
        /*0504*/ 	.short	0x010a
        /*0506*/ 	.byte	0x3f
	.zero		1


	//   ....[72]....
        /*0508*/ 	.word	0x00007320
        /*050c*/ 	.word	0x00000009
        /*0510*/ 	.word	0x00000000
        /*0514*/ 	.short	0x010a
        /*0516*/ 	.byte	0x3f
	.zero		1


	//   ....[73]....
        /*0518*/ 	.word	0x000073b0
        /*051c*/ 	.word	0x00000008
        /*0520*/ 	.word	0x00000000
        /*0524*/ 	.short	0x010a
        /*0526*/ 	.byte	0x3f
	.zero		1


	//   ....[74]....
        /*0528*/ 	.word	0x00007440
        /*052c*/ 	.word	0x00000009
        /*0530*/ 	.word	0x00000000
        /*0534*/ 	.short	0x010a
        /*0536*/ 	.byte	0x3f
	.zero		1


	//   ....[75]....
        /*0538*/ 	.word	0x000074d0
        /*053c*/ 	.word	0x00000008
        /*0540*/ 	.word	0x00000000
        /*0544*/ 	.short	0x010a
        /*0546*/ 	.byte	0x3f
	.zero		1


	//   ....[76]....
        /*0548*/ 	.word	0x00007560
        /*054c*/ 	.word	0x00000009
        /*0550*/ 	.word	0x00000000
        /*0554*/ 	.short	0x010a
        /*0556*/ 	.byte	0x3f
	.zero		1


	//   ....[77]....
        /*0558*/ 	.word	0x000075f0
        /*055c*/ 	.word	0x00000008
        /*0560*/ 	.word	0x00000000
        /*0564*/ 	.short	0x010a
        /*0566*/ 	.byte	0x3f
	.zero		1


	//   ....[78]....
        /*0568*/ 	.word	0x00007680
        /*056c*/ 	.word	0x00000009
        /*0570*/ 	.word	0x00000000
        /*0574*/ 	.short	0x010a
        /*0576*/ 	.byte	0x3f
	.zero		1


	//   ....[79]....
        /*0578*/ 	.word	0x00007710
        /*057c*/ 	.word	0x00000008
        /*0580*/ 	.word	0x00000000
        /*0584*/ 	.short	0x010a
        /*0586*/ 	.byte	0x3f
	.zero		1


	//   ....[80]....
        /*0588*/ 	.word	0x000077a0
        /*058c*/ 	.word	0x00000009
        /*0590*/ 	.word	0x00000000
        /*0594*/ 	.short	0x010a
        /*0596*/ 	.byte	0x3f
	.zero		1


	//   ....[81]....
        /*0598*/ 	.word	0x00007830
        /*059c*/ 	.word	0x00000008
        /*05a0*/ 	.word	0x00000000
        /*05a4*/ 	.short	0x010a
        /*05a6*/ 	.byte	0x3f
	.zero		1


	//   ....[82]....
        /*05a8*/ 	.word	0x000078c0
        /*05ac*/ 	.word	0x00000009
        /*05b0*/ 	.word	0x00000000
        /*05b4*/ 	.short	0x010a
        /*05b6*/ 	.byte	0x3f
	.zero		1


	//   ....[83]....
        /*05b8*/ 	.word	0x00007950
        /*05bc*/ 	.word	0x00000008
        /*05c0*/ 	.word	0x00000000
        /*05c4*/ 	.short	0x010a
        /*05c6*/ 	.byte	0x3f
	.zero		1


	//   ....[84]....
        /*05c8*/ 	.word	0x000079e0
        /*05cc*/ 	.word	0x00000009
        /*05d0*/ 	.word	0x00000000
        /*05d4*/ 	.short	0x010a
        /*05d6*/ 	.byte	0x3f
	.zero		1


	//   ....[85]....
        /*05d8*/ 	.word	0x00007a70
        /*05dc*/ 	.word	0x00000008
        /*05e0*/ 	.word	0x00000000
        /*05e4*/ 	.short	0x010a
        /*05e6*/ 	.byte	0x3f
	.zero		1


	//   ....[86]....
        /*05e8*/ 	.word	0x00007b00
        /*05ec*/ 	.word	0x00000009
        /*05f0*/ 	.word	0x00000000
        /*05f4*/ 	.short	0x010a
        /*05f6*/ 	.byte	0x3f
	.zero		1


	//   ....[87]....
        /*05f8*/ 	.word	0x00007b90
        /*05fc*/ 	.word	0x00000008
        /*0600*/ 	.word	0x00000000
        /*0604*/ 	.short	0x010a
        /*0606*/ 	.byte	0x3f
	.zero		1


	//   ....[88]....
        /*0608*/ 	.word	0x00007c20
        /*060c*/ 	.word	0x00000009
        /*0610*/ 	.word	0x00000000
        /*0614*/ 	.short	0x010a
        /*0616*/ 	.byte	0x3f
	.zero		1


	//   ....[89]....
        /*0618*/ 	.word	0x00007cb0
        /*061c*/ 	.word	0x00000008
        /*0620*/ 	.word	0x00000000
        /*0624*/ 	.short	0x010a
        /*0626*/ 	.byte	0x3f
	.zero		1


	//   ....[90]....
        /*0628*/ 	.word	0x00007d40
        /*062c*/ 	.word	0x00000009
        /*0630*/ 	.word	0x00000000
        /*0634*/ 	.short	0x010a
        /*0636*/ 	.byte	0x3f
	.zero		1


	//   ....[91]....
        /*0638*/ 	.word	0x00007dd0
        /*063c*/ 	.word	0x00000008
        /*0640*/ 	.word	0x00000000
        /*0644*/ 	.short	0x010a
        /*0646*/ 	.byte	0x3f
	.zero		1


	//   ....[92]....
        /*0648*/ 	.word	0x00007e60
        /*064c*/ 	.word	0x0000000b
        /*0650*/ 	.word	0x00000000
        /*0654*/ 	.short	0x010a
        /*0656*/ 	.byte	0x3f
	.zero		1


	//   ....[93]....
        /*0658*/ 	.word	0x00007ef0
        /*065c*/ 	.word	0x00000003
        /*0660*/ 	.word	0x00000000
        /*0664*/ 	.short	0x010a
        /*0666*/ 	.byte	0x3f
	.zero		1


	//   ....[94]....
        /*0668*/ 	.word	0x00007f50
        /*066c*/ 	.word	0x00000003
        /*0670*/ 	.word	0x00000000
        /*0674*/ 	.short	0x010a
        /*0676*/ 	.byte	0x3f
	.zero		1


	//   ....[95]....
        /*0678*/ 	.word	0x00007fa0
        /*067c*/ 	.word	0x00000005
        /*0680*/ 	.word	0x00000000
        /*0684*/ 	.short	0x010a
        /*0686*/ 	.byte	0x3f
	.zero		1


	//   ....[96]....
        /*0688*/ 	.word	0x00008070
        /*068c*/ 	.word	0x00000017
        /*0690*/ 	.word	0x000000e0
        /*0694*/ 	.short	0x010a
        /*0696*/ 	.byte	0x3f
	.zero		1


	//   ....[97]....
        /*0698*/ 	.word	0x00008140
        /*069c*/ 	.word	0x00000007
        /*06a0*/ 	.word	0x00000000
        /*06a4*/ 	.short	0x010a
        /*06a6*/ 	.byte	0x3f
	.zero		1


	//   ....[98]....
        /*06a8*/ 	.word	0x00008190
        /*06ac*/ 	.word	0x00000008
        /*06b0*/ 	.word	0x00000000
        /*06b4*/ 	.short	0x010a
        /*06b6*/ 	.byte	0x3f
	.zero		1


	//   ....[99]....
        /*06b8*/ 	.word	0x000081e0
        /*06bc*/ 	.word	0x00000009
        /*06c0*/ 	.word	0x00000000
        /*06c4*/ 	.short	0x010a
        /*06c6*/ 	.byte	0x3f
	.zero		1


	//   ....[100]....
        /*06c8*/ 	.word	0x00008230
        /*06cc*/ 	.word	0x00000008
        /*06d0*/ 	.word	0x00000000
        /*06d4*/ 	.short	0x010a
        /*06d6*/ 	.byte	0x3f
	.zero		1


	//   ....[101]....
        /*06d8*/ 	.word	0x00008280
        /*06dc*/ 	.word	0x00000009
        /*06e0*/ 	.word	0x00000000
        /*06e4*/ 	.short	0x010a
        /*06e6*/ 	.byte	0x3f
	.zero		1


	//   ....[102]....
        /*06e8*/ 	.word	0x000082d0
        /*06ec*/ 	.word	0x00000008
        /*06f0*/ 	.word	0x00000000
        /*06f4*/ 	.short	0x010a
        /*06f6*/ 	.byte	0x3f
	.zero		1


	//   ....[103]....
        /*06f8*/ 	.word	0x00008320
        /*06fc*/ 	.word	0x00000009
        /*0700*/ 	.word	0x00000000
        /*0704*/ 	.short	0x010a
        /*0706*/ 	.byte	0x3f
	.zero		1


	//   ....[104]....
        /*0708*/ 	.word	0x00008370
        /*070c*/ 	.word	0x00000008
        /*0710*/ 	.word	0x00000000
        /*0714*/ 	.short	0x010a
        /*0716*/ 	.byte	0x3f
	.zero		1


	//   ....[105]....
        /*0718*/ 	.word	0x000083c0
        /*071c*/ 	.word	0x00000009
        /*0720*/ 	.word	0x00000000
        /*0724*/ 	.short	0x010a
        /*0726*/ 	.byte	0x3f
	.zero		1


	//   ....[106]....
        /*0728*/ 	.word	0x00008410
        /*072c*/ 	.word	0x00000008
        /*0730*/ 	.word	0x00000000
        /*0734*/ 	.short	0x010a
        /*0736*/ 	.byte	0x3f
	.zero		1


	//   ....[107]....
        /*0738*/ 	.word	0x00008460
        /*073c*/ 	.word	0x00000009
        /*0740*/ 	.word	0x00000000
        /*0744*/ 	.short	0x010a
        /*0746*/ 	.byte	0x3f
	.zero		1


	//   ....[108]....
        /*0748*/ 	.word	0x000084b0
        /*074c*/ 	.word	0x00000008
        /*0750*/ 	.word	0x00000000
        /*0754*/ 	.short	0x010a
        /*0756*/ 	.byte	0x3f
	.zero		1


	//   ....[109]....
        /*0758*/ 	.word	0x00008500
        /*075c*/ 	.word	0x00000009
        /*0760*/ 	.word	0x00000000
        /*0764*/ 	.short	0x010a
        /*0766*/ 	.byte	0x3f
	.zero		1


	//   ....[110]....
        /*0768*/ 	.word	0x00008550
        /*076c*/ 	.word	0x00000008
        /*0770*/ 	.word	0x00000000
        /*0774*/ 	.short	0x010a
        /*0776*/ 	.byte	0x3f
	.zero		1


	//   ....[111]....
        /*0778*/ 	.word	0x000085a0
        /*077c*/ 	.word	0x00000009
        /*0780*/ 	.word	0x00000000
        /*0784*/ 	.short	0x010a
        /*0786*/ 	.byte	0x3f
	.zero		1


	//   ....[112]....
        /*0788*/ 	.word	0x000085f0
        /*078c*/ 	.word	0x00000008
        /*0790*/ 	.word	0x00000000
        /*0794*/ 	.short	0x010a
        /*0796*/ 	.byte	0x3f
	.zero		1


	//   ....[113]....
        /*0798*/ 	.word	0x00008640
        /*079c*/ 	.word	0x00000009
        /*07a0*/ 	.word	0x00000000
        /*07a4*/ 	.short	0x010a
        /*07a6*/ 	.byte	0x3f
	.zero		1


	//   ....[114]....
        /*07a8*/ 	.word	0x00008690
        /*07ac*/ 	.word	0x00000008
        /*07b0*/ 	.word	0x00000000
        /*07b4*/ 	.short	0x010a
        /*07b6*/ 	.byte	0x3f
	.zero		1


	//   ....[115]....
        /*07b8*/ 	.word	0x000086e0
        /*07bc*/ 	.word	0x00000009
        /*07c0*/ 	.word	0x00000000
        /*07c4*/ 	.short	0x010a
        /*07c6*/ 	.byte	0x3f
	.zero		1


	//   ....[116]....
        /*07c8*/ 	.word	0x00008730
        /*07cc*/ 	.word	0x00000008
        /*07d0*/ 	.word	0x00000000
        /*07d4*/ 	.short	0x010a
        /*07d6*/ 	.byte	0x3f
	.zero		1


	//   ....[117]....
        /*07d8*/ 	.word	0x00008780
        /*07dc*/ 	.word	0x00000009
        /*07e0*/ 	.word	0x00000000
        /*07e4*/ 	.short	0x010a
        /*07e6*/ 	.byte	0x3f
	.zero		1


	//   ....[118]....
        /*07e8*/ 	.word	0x000087d0
        /*07ec*/ 	.word	0x00000008
        /*07f0*/ 	.word	0x00000000
        /*07f4*/ 	.short	0x010a
        /*07f6*/ 	.byte	0x3f
	.zero		1


	//   ....[119]....
        /*07f8*/ 	.word	0x00008820
        /*07fc*/ 	.word	0x00000009
        /*0800*/ 	.word	0x00000000
        /*0804*/ 	.short	0x010a
        /*0806*/ 	.byte	0x3f
	.zero		1


	//   ....[120]....
        /*0808*/ 	.word	0x00008870
        /*080c*/ 	.word	0x00000008
        /*0810*/ 	.word	0x00000000
        /*0814*/ 	.short	0x010a
        /*0816*/ 	.byte	0x3f
	.zero		1


	//   ....[121]....
        /*0818*/ 	.word	0x000088c0
        /*081c*/ 	.word	0x00000009
        /*0820*/ 	.word	0x00000000
        /*0824*/ 	.short	0x010a
        /*0826*/ 	.byte	0x3f
	.zero		1


	//   ....[122]....
        /*0828*/ 	.word	0x00008910
        /*082c*/ 	.word	0x00000008
        /*0830*/ 	.word	0x00000000
        /*0834*/ 	.short	0x010a
        /*0836*/ 	.byte	0x3f
	.zero		1


	//   ....[123]....
        /*0838*/ 	.word	0x00008960
        /*083c*/ 	.word	0x0000000b
        /*0840*/ 	.word	0x00000000
        /*0844*/ 	.short	0x010a
        /*0846*/ 	.byte	0x3f
	.zero		1


	//----- nvinfo : EIATTR_NUM_MBARRIERS
	.align		4
.L_35:
        /*0848*/ 	.byte	0x03, 0x38
        /*084a*/ 	.short	0x003a


	//----- nvinfo : EIATTR_EXIT_INSTR_OFFSETS
	.align		4
        /*084c*/ 	.byte	0x04, 0x1c
        /*084e*/ 	.short	(.L_37 - .L_36)


	//   ....[0]....
.L_36:
        /*0850*/ 	.word	0x00000c80


	//   ....[1]....
        /*0854*/ 	.word	0x00001490


	//   ....[2]....
        /*0858*/ 	.word	0x00005c00


	//   ....[3]....
        /*085c*/ 	.word	0x00006160


	//   ....[4]....
        /*0860*/ 	.word	0x00007f40


	//----- nvinfo : EIATTR_MAX_THREADS
	.align		4
.L_37:
        /*0864*/ 	.byte	0x04, 0x05
        /*0866*/ 	.short	(.L_39 - .L_38)
.L_38:
        /*0868*/ 	.word	0x00000180
        /*086c*/ 	.word	0x00000001
        /*0870*/ 	.word	0x00000001


	//----- nvinfo : EIATTR_CRS_STACK_SIZE
	.align		4
.L_39:
        /*0874*/ 	.byte	0x04, 0x1e
        /*0876*/ 	.short	(.L_41 - .L_40)
.L_40:
        /*0878*/ 	.word	0x00000000


	//----- nvinfo : EIATTR_CBANK_PARAM_SIZE
	.align		4
.L_41:
        /*087c*/ 	.byte	0x03, 0x19
        /*087e*/ 	.short	0x0470


	//----- nvinfo : EIATTR_PARAM_CBANK
	.align		4
        /*0880*/ 	.byte	0x04, 0x0a
        /*0882*/ 	.short	(.L_43 - .L_42)
	.align		4
.L_42:
        /*0884*/ 	.word	index@(.nv.constant0._ZN7cutlass13device_kernelINS_4gemm6kernel13GemmUniversalIN4cute5tupleIJiiiiEEENS1_10collective13CollectiveMmaINS1_34MainloopSm90TmaGmmaWarpSpecializedILi28ENS5_IJNS4_1CILi2EEENSA_ILi1EEESC_EEENS1_35KernelTmaWarpSpecializedCooperativeEEENS5_IJNSA_ILi192EEENSA_ILi64EEENSA_ILi32EEEEEEaNS5_IJlSC_lEEEaSK_NS4_8TiledMMAINS4_8MMA_AtomIJNS4_4SM904GMMA26MMA_64x64x32_S32S8S8_SS_TNEEEENS4_6LayoutISD_NS5_IJSC_NSA_ILi0EEESS_EEEEENS5_IJNS4_10UnderscoreESV_SV_EEEEENS4_13SM90_TMA_LOADENS4_14ComposedLayoutINS4_7SwizzleILi1ELi4ELi3EEENS4_18smem_ptr_flag_bitsILi8EEENSR_INS5_IJNSA_ILi8EEESI_EEENS5_IJSI_SC_EEEEEEEvNS4_8identityENS4_23SM90_TMA_LOAD_MULTICASTES18_vS19_EENS_8epilogue10collective6detail29Sm90TmaWarpSpecializedAdapterINS1D_15DefaultEpilogueIaSK_SK_NS1C_6thread17LinearCombinationIaLi1EiiLNS1H_9ScaleType4KindE0ELNS_15FloatRoundStyleE2EaEENS1_15EpilogueDefaultEEEEEvvEEEEvNT_6ParamsE)
        /*0888*/ 	.short	0x0210
        /*088a*/ 	.short	0x0470


	//----- nvinfo : EIATTR_SW_WAR
	.align		4
.L_43:
        /*088c*/ 	.byte	0x04, 0x36
        /*088e*/ 	.short	(.L_45 - .L_44)
.L_44:
        /*0890*/ 	.word	0x00000008
.L_45:


//--------------------- .nv.callgraph             --------------------------
	.section	.nv.callgraph,"",@"SHT_CUDA_CALLGRAPH"
	.align	4
	.sectionentsize	8
	.align		4
        /*0000*/ 	.word	0x00000000
	.align		4
        /*0004*/ 	.word	0xffffffff
	.align		4
        /*0008*/ 	.word	index@(_ZN7cutlass13device_kernelINS_4gemm6kernel13GemmUniversalIN4cute5tupleIJiiiiEEENS1_10collective13CollectiveMmaINS1_34MainloopSm90TmaGmmaWarpSpecializedILi28ENS5_IJNS4_1CILi2EEENSA_ILi1EEESC_EEENS1_35KernelTmaWarpSpecializedCooperativeEEENS5_IJNSA_ILi192EEENSA_ILi64EEENSA_ILi32EEEEEEaNS5_IJlSC_lEEEaSK_NS4_8TiledMMAINS4_8MMA_AtomIJNS4_4SM904GMMA26MMA_64x64x32_S32S8S8_SS_TNEEEENS4_6LayoutISD_NS5_IJSC_NSA_ILi0EEESS_EEEEENS5_IJNS4_10UnderscoreESV_SV_EEEEENS4_13SM90_TMA_LOADENS4_14ComposedLayoutINS4_7SwizzleILi1ELi4ELi3EEENS4_18smem_ptr_flag_bitsILi8EEENSR_INS5_IJNSA_ILi8EEESI_EEENS5_IJSI_SC_EEEEEEEvNS4_8identityENS4_23SM90_TMA_LOAD_MULTICASTES18_vS19_EENS_8epilogue10collective6detail29Sm90TmaWarpSpecializedAdapterINS1D_15DefaultEpilogueIaSK_SK_NS1C_6thread17LinearCombinationIaLi1EiiLNS1H_9ScaleType4KindE0ELNS_15FloatRoundStyleE2EaEENS1_15EpilogueDefaultEEEEEvvEEEEvNT_6ParamsE)
	.align		4
        /*000c*/ 	.word	index@(__assertfail)
	.align		4
        /*0010*/ 	.word	0x00000000
	.align		4
        /*0014*/ 	.word	0xfffffffe
	.align		4
        /*0018*/ 	.word	0x00000000
	.align		4
        /*001c*/ 	.word	0xfffffffd
	.align		4
        /*0020*/ 	.word	0x00000000
	.align		4
        /*0024*/ 	.word	0xfffffffc


//--------------------- .nv.constant4             --------------------------
	.section	.nv.constant4,"a",@progbits
	.align	8
	.align		8
.nv.constant4:
        /*0000*/ 	.dword	__assertfail
	.align		8
        /*0008*/ 	.dword	__unnamed_1
	.align		8
        /*0010*/ 	.dword	_ZN39_INTERNAL_284f4450_4_k_cu_e4f5e464_51044cuda3std3__45__cpo5beginE
	.align		8
        /*0018*/ 	.dword	_ZN39_INTERNAL_284f4450_4_k_cu_e4f5e464_51044cuda3std3__45__cpo3endE
	.align		8
        /*0020*/ 	.dword	_ZN39_INTERNAL_284f4450_4_k_cu_e4f5e464_51044cuda3std3__45__cpo6cbeginE
	.align		8
        /*0028*/ 	.dword	_ZN39_INTERNAL_284f4450_4_k_cu_e4f5e464_51044cuda3std3__45__cpo4cendE
	.align		8
        /*0030*/ 	.dword	_ZN39_INTERNAL_284f4450_4_k_cu_e4f5e464_51044cuda3std3__441_GLOBAL__N__284f4450_4_k_cu_e4f5e464_51046ignoreE
	.align		8
        /*0038*/ 	.dword	_ZN39_INTERNAL_284f4450_4_k_cu_e4f5e464_51044cuda3std3__419piecewise_constructE
	.align		8
        /*0040*/ 	.dword	_ZN39_INTERNAL_284f4450_4_k_cu_e4f5e464_51044cuda3std3__48in_placeE
	.align		8
        /*0048*/ 	.dword	_ZN39_INTERNAL_284f4450_4_k_cu_e4f5e464_51044cuda3std6ranges3__45__cpo4swapE
	.align		8
        /*0050*/ 	.dword	_ZN39_INTERNAL_284f4450_4_k_cu_e4f5e464_51044cuda3std6ranges3__45__cpo9iter_moveE
	.align		8
        /*0058*/ 	.dword	_ZN39_INTERNAL_284f4450_4_k_cu_e4f5e464_51044cute7productE
	.align		8
        /*0060*/ 	.dword	_ZN39_INTERNAL_284f4450_4_k_cu_e4f5e464_51044cute1_E
	.align		8
        /*0068*/ 	.dword	$str$22
	.align		8
        /*0070*/ 	.dword	$str$23


//--------------------- .text._ZN7cutlass13device_kernelINS_4gemm6kernel13GemmUniversalIN4cute5tupleIJiiiiEEENS1_10collective13CollectiveMmaINS1_34MainloopSm90TmaGmmaWarpSpecializedILi28ENS5_IJNS4_1CILi2EEENSA_ILi1EEESC_EEENS1_35KernelTmaWarpSpecializedCooperativeEEENS5_IJNSA_ILi192EEENSA_ILi64EEENSA_ILi32EEEEEEaNS5_IJlSC_lEEEaSK_NS4_8TiledMMAINS4_8MMA_AtomIJNS4_4SM904GMMA26MMA_64x64x32_S32S8S8_SS_TNEEEENS4_6LayoutISD_NS5_IJSC_NSA_ILi0EEESS_EEEEENS5_IJNS4_10UnderscoreESV_SV_EEEEENS4_13SM90_TMA_LOADENS4_14ComposedLayoutINS4_7SwizzleILi1ELi4ELi3EEENS4_18smem_ptr_flag_bitsILi8EEENSR_INS5_IJNSA_ILi8EEESI_EEENS5_IJSI_SC_EEEEEEEvNS4_8identityENS4_23SM90_TMA_LOAD_MULTICASTES18_vS19_EENS_8epilogue10collective6detail29Sm90TmaWarpSpecializedAdapterINS1D_15DefaultEpilogueIaSK_SK_NS1C_6thread17LinearCombinationIaLi1EiiLNS1H_9ScaleType4KindE0ELNS_15FloatRoundStyleE2EaEENS1_15EpilogueDefaultEEEEEvvEEEEvNT_6ParamsE --------------------------
	.section	.text._ZN7cutlass13device_kernelINS_4gemm6kernel13GemmUniversalIN4cute5tupleIJiiiiEEENS1_10collective13CollectiveMmaINS1_34MainloopSm90TmaGmmaWarpSpecializedILi28ENS5_IJNS4_1CILi2EEENSA_ILi1EEESC_EEENS1_35KernelTmaWarpSpecializedCooperativeEEENS5_IJNSA_ILi192EEENSA_ILi64EEENSA_ILi32EEEEEEaNS5_IJlSC_lEEEaSK_NS4_8TiledMMAINS4_8MMA_AtomIJNS4_4SM904GMMA26MMA_64x64x32_S32S8S8_SS_TNEEEENS4_6LayoutISD_NS5_IJSC_NSA_ILi0EEESS_EEEEENS5_IJNS4_10UnderscoreESV_SV_EEEEENS4_13SM90_TMA_LOADENS4_14ComposedLayoutINS4_7SwizzleILi1ELi4ELi3EEENS4_18smem_ptr_flag_bitsILi8EEENSR_INS5_IJNSA_ILi8EEESI_EEENS5_IJSI_SC_EEEEEEEvNS4_8identityENS4_23SM90_TMA_LOAD_MULTICASTES18_vS19_EENS_8epilogue10collective6detail29Sm90TmaWarpSpecializedAdapterINS1D_15DefaultEpilogueIaSK_SK_NS1C_6thread17LinearCombinationIaLi1EiiLNS1H_9ScaleType4KindE0ELNS_15FloatRoundStyleE2EaEENS1_15EpilogueDefaultEEEEEvvEEEEvNT_6ParamsE,"ax",@progbits
	.align	128
.text._ZN7cutlass13device_kernelINS_4gemm6kernel13GemmUniversalIN4cute5tupleIJiiiiEEENS1_10collective13CollectiveMmaINS1_34MainloopSm90TmaGmmaWarpSpecializedILi28ENS5_IJNS4_1CILi2EEENSA_ILi1EEESC_EEENS1_35KernelTmaWarpSpecializedCooperativeEEENS5_IJNSA_ILi192EEENSA_ILi64EEENSA_ILi32EEEEEEaNS5_IJlSC_lEEEaSK_NS4_8TiledMMAINS4_8MMA_AtomIJNS4_4SM904GMMA26MMA_64x64x32_S32S8S8_SS_TNEEEENS4_6LayoutISD_NS5_IJSC_NSA_ILi0EEESS_EEEEENS5_IJNS4_10UnderscoreESV_SV_EEEEENS4_13SM90_TMA_LOADENS4_14ComposedLayoutINS4_7SwizzleILi1ELi4ELi3EEENS4_18smem_ptr_flag_bitsILi8EEENSR_INS5_IJNSA_ILi8EEESI_EEENS5_IJSI_SC_EEEEEEEvNS4_8identityENS4_23SM90_TMA_LOAD_MULTICASTES18_vS19_EENS_8epilogue10collective6detail29Sm90TmaWarpSpecializedAdapterINS1D_15DefaultEpilogueIaSK_SK_NS1C_6thread17LinearCombinationIaLi1EiiLNS1H_9ScaleType4KindE0ELNS_15FloatRoundStyleE2EaEENS1_15EpilogueDefaultEEEEEvvEEEEvNT_6ParamsE:
        .type           _ZN7cutlass13device_kernelINS_4gemm6kernel13GemmUniversalIN4cute5tupleIJiiiiEEENS1_10collective13CollectiveMmaINS1_34MainloopSm90TmaGmmaWarpSpecializedILi28ENS5_IJNS4_1CILi2EEENSA_ILi1EEESC_EEENS1_35KernelTmaWarpSpecializedCooperativeEEENS5_IJNSA_ILi192EEENSA_ILi64EEENSA_ILi32EEEEEEaNS5_IJlSC_lEEEaSK_NS4_8TiledMMAINS4_8MMA_AtomIJNS4_4SM904GMMA26MMA_64x64x32_S32S8S8_SS_TNEEEENS4_6LayoutISD_NS5_IJSC_NSA_ILi0EEESS_EEEEENS5_IJNS4_10UnderscoreESV_SV_EEEEENS4_13SM90_TMA_LOADENS4_14ComposedLayoutINS4_7SwizzleILi1ELi4ELi3EEENS4_18smem_ptr_flag_bitsILi8EEENSR_INS5_IJNSA_ILi8EEESI_EEENS5_IJSI_SC_EEEEEEEvNS4_8identityENS4_23SM90_TMA_LOAD_MULTICASTES18_vS19_EENS_8epilogue10collective6detail29Sm90TmaWarpSpecializedAdapterINS1D_15DefaultEpilogueIaSK_SK_NS1C_6thread17LinearCombinationIaLi1EiiLNS1H_9ScaleType4KindE0ELNS_15FloatRoundStyleE2EaEENS1_15EpilogueDefaultEEEEEvvEEEEvNT_6ParamsE,@function
        .size           _ZN7cutlass13device_kernelINS_4gemm6kernel13GemmUniversalIN4cute5tupleIJiiiiEEENS1_10collective13CollectiveMmaINS1_34MainloopSm90TmaGmmaWarpSpecializedILi28ENS5_IJNS4_1CILi2EEENSA_ILi1EEESC_EEENS1_35KernelTmaWarpSpecializedCooperativeEEENS5_IJNSA_ILi192EEENSA_ILi64EEENSA_ILi32EEEEEEaNS5_IJlSC_lEEEaSK_NS4_8TiledMMAINS4_8MMA_AtomIJNS4_4SM904GMMA26MMA_64x64x32_S32S8S8_SS_TNEEEENS4_6LayoutISD_NS5_IJSC_NSA_ILi0EEESS_EEEEENS5_IJNS4_10UnderscoreESV_SV_EEEEENS4_13SM90_TMA_LOADENS4_14ComposedLayoutINS4_7SwizzleILi1ELi4ELi3EEENS4_18smem_ptr_flag_bitsILi8EEENSR_INS5_IJNSA_ILi8EEESI_EEENS5_IJSI_SC_EEEEEEEvNS4_8identityENS4_23SM90_TMA_LOAD_MULTICASTES18_vS19_EENS_8epilogue10collective6detail29Sm90TmaWarpSpecializedAdapterINS1D_15DefaultEpilogueIaSK_SK_NS1C_6thread17LinearCombinationIaLi1EiiLNS1H_9ScaleType4KindE0ELNS_15FloatRoundStyleE2EaEENS1_15EpilogueDefaultEEEEEvvEEEEvNT_6ParamsE,(.L_x_252 - _ZN7cutlass13device_kernelINS_4gemm6kernel13GemmUniversalIN4cute5tupleIJiiiiEEENS1_10collective13CollectiveMmaINS1_34MainloopSm90TmaGmmaWarpSpecializedILi28ENS5_IJNS4_1CILi2EEENSA_ILi1EEESC_EEENS1_35KernelTmaWarpSpecializedCooperativeEEENS5_IJNSA_ILi192EEENSA_ILi64EEENSA_ILi32EEEEEEaNS5_IJlSC_lEEEaSK_NS4_8TiledMMAINS4_8MMA_AtomIJNS4_4SM904GMMA26MMA_64x64x32_S32S8S8_SS_TNEEEENS4_6LayoutISD_NS5_IJSC_NSA_ILi0EEESS_EEEEENS5_IJNS4_10UnderscoreESV_SV_EEEEENS4_13SM90_TMA_LOADENS4_14ComposedLayoutINS4_7SwizzleILi1ELi4ELi3EEENS4_18smem_ptr_flag_bitsILi8EEENSR_INS5_IJNSA_ILi8EEESI_EEENS5_IJSI_SC_EEEEEEEvNS4_8identityENS4_23SM90_TMA_LOAD_MULTICASTES18_vS19_EENS_8epilogue10collective6detail29Sm90TmaWarpSpecializedAdapterINS1D_15DefaultEpilogueIaSK_SK_NS1C_6thread17LinearCombinationIaLi1EiiLNS1H_9ScaleType4KindE0ELNS_15FloatRoundStyleE2EaEENS1_15EpilogueDefaultEEEEEvvEEEEvNT_6ParamsE)
        .other          _ZN7cutlass13device_kernelINS_4gemm6kernel13GemmUniversalIN4cute5tupleIJiiiiEEENS1_10collective13CollectiveMmaINS1_34MainloopSm90TmaGmmaWarpSpecializedILi28ENS5_IJNS4_1CILi2EEENSA_ILi1EEESC_EEENS1_35KernelTmaWarpSpecializedCooperativeEEENS5_IJNSA_ILi192EEENSA_ILi64EEENSA_ILi32EEEEEEaNS5_IJlSC_lEEEaSK_NS4_8TiledMMAINS4_8MMA_AtomIJNS4_4SM904GMMA26MMA_64x64x32_S32S8S8_SS_TNEEEENS4_6LayoutISD_NS5_IJSC_NSA_ILi0EEESS_EEEEENS5_IJNS4_10UnderscoreESV_SV_EEEEENS4_13SM90_TMA_LOADENS4_14ComposedLayoutINS4_7SwizzleILi1ELi4ELi3EEENS4_18smem_ptr_flag_bitsILi8EEENSR_INS5_IJNSA_ILi8EEESI_EEENS5_IJSI_SC_EEEEEEEvNS4_8identityENS4_23SM90_TMA_LOAD_MULTICASTES18_vS19_EENS_8epilogue10collective6detail29Sm90TmaWarpSpecializedAdapterINS1D_15DefaultEpilogueIaSK_SK_NS1C_6thread17LinearCombinationIaLi1EiiLNS1H_9ScaleType4KindE0ELNS_15FloatRoundStyleE2EaEENS1_15EpilogueDefaultEEEEEvvEEEEvNT_6ParamsE,@"STO_CUDA_ENTRY STV_DEFAULT"
_ZN7cutlass13device_kernelINS_4gemm6kernel13GemmUniversalIN4cute5tupleIJiiiiEEENS1_10collective13CollectiveMmaINS1_34MainloopSm90TmaGmmaWarpSpecializedILi28ENS5_IJNS4_1CILi2EEENSA_ILi1EEESC_EEENS1_35KernelTmaWarpSpecializedCooperativeEEENS5_IJNSA_ILi192EEENSA_ILi64EEENSA_ILi32EEEEEEaNS5_IJlSC_lEEEaSK_NS4_8TiledMMAINS4_8MMA_AtomIJNS4_4SM904GMMA26MMA_64x64x32_S32S8S8_SS_TNEEEENS4_6LayoutISD_NS5_IJSC_NSA_ILi0EEESS_EEEEENS5_IJNS4_10UnderscoreESV_SV_EEEEENS4_13SM90_TMA_LOADENS4_14ComposedLayoutINS4_7SwizzleILi1ELi4ELi3EEENS4_18smem_ptr_flag_bitsILi8EEENSR_INS5_IJNSA_ILi8EEESI_EEENS5_IJSI_SC_EEEEEEEvNS4_8identityENS4_23SM90_TMA_LOAD_MULTICASTES18_vS19_EENS_8epilogue10collective6detail29Sm90TmaWarpSpecializedAdapterINS1D_15DefaultEpilogueIaSK_SK_NS1C_6thread17LinearCombinationIaLi1EiiLNS1H_9ScaleType4KindE0ELNS_15FloatRoundStyleE2EaEENS1_15EpilogueDefaultEEEEEvvEEEEvNT_6ParamsE:
[----:B------:R-:W0:Y:S01]  /*0000*/  LDC R1, c[0x0][0x28] ;  /* 0x00000a00ff017b82 */ /* 0x000e220000000800 */
[----:B------:R-:W1:Y:S01]  /*0010*/  S2R R18, SR_TID.X ;  /* 0x0000000000127919 */ /* 0x000e620000002100 */
[----:B------:R-:W-:Y:S01]  /*0020*/  ELECT P0, URZ, PT ;  /* 0x00000000003f782f */ /* 0x000fe20003800000 */
[----:B------:R-:W-:Y:S01]  /*0030*/  BSSY B0, `(.L_x_0) ;  /* 0x000000f000007945 */ /* 0x000fe20003800000 */
[--C-:B-1----:R-:W-:Y:S02]  /*0040*/  SHF.R.U32.HI R0, RZ, 0x5, R18.reuse ;  /* 0x00000005ff007819 */ /* 0x102fe40000011612 */
[----:B------:R-:W-:-:S03]  /*0050*/  SHF.R.U32.HI R3, RZ, 0x7, R18 ;  /* 0x00000007ff037819 */ /* 0x000fc60000011612 */
[----:B------:R-:W1:Y:S04]  /*0060*/  SHFL.IDX PT, R2, R0, RZ, 0x1f ;  /* 0x00001fff00027589 */ /* 0x000e6800000e0000 */
[----:B------:R2:W3:Y:S01]  /*0070*/  SHFL.IDX PT, R5, R3, RZ, 0x1f ;  /* 0x00001fff03057589 */ /* 0x0004e200000e0000 */
[----:B-1----:R-:W-:-:S13]  /*0080*/  ISETP.NE.OR P0, PT, R2, RZ, !P0 ;  /* 0x000000ff0200720c */ /* 0x002fda0004705670 */
[----:B0-23--:R-:W-:Y:S05]  /*0090*/  @P0 BRA `(.L_x_1) ;  /* 0x0000000000200947 */ /* 0x00dfea0003800000 */
[----:B------:R-:W-:Y:S02]  /*00a0*/  ULDC.64 UR4, c[0x0][0x198] ;  /* 0x0000660000047ab9 */ /* 0x000fe40000000a00 */
[----:B------:R-:W-:Y:S02]  /*00b0*/  UIADD3 UR6, UP0, UR4, 0xf0, URZ ;  /* 0x000000f004067890 */ /* 0x000fe4000ff1e03f */
[----:B------:R-:W-:Y:S02]  /*00c0*/  UIADD3 UR4, UP1, UR4, 0x1f0, URZ ;  /* 0x000001f004047890 */ /* 0x000fe4000ff3e03f */
[----:B------:R-:W-:Y:S02]  /*00d0*/  UIADD3.X UR7, URZ, UR5, URZ, UP0, !UPT ;  /* 0x000000053f077290 */ /* 0x000fe400087fe43f */
[----:B------:R-:W-:-:S07]  /*00e0*/  UIADD3.X UR5, URZ, UR5, URZ, UP1, !UPT ;  /* 0x000000053f057290 */ /* 0x000fce0008ffe43f */
[----:B------:R0:W-:Y:S02]  /*00f0*/  UTMACCTL.PF [UR6] ;  /* 0x00000000060079b9 */ /* 0x0001e40008040000 */
[----:B------:R0:W-:Y:S02]  /*0100*/  UTMACCTL.PF [UR4] ;  /* 0x00000000040079b9 */ /* 0x0001e40008040000 */
[----:B0-----:R-:W-:Y:S01]  /*0110*/  NOP ;  /* 0x0000000000007918 */ /* 0x001fe20000000000 */
.L_x_1:
[----:B------:R-:W-:Y:S05]  /*0120*/  BSYNC B0 ;  /* 0x0000000000007941 */ /* 0x000fea0003800000 */
.L_x_0:
[----:B------:R-:W0:Y:S02]  /*0130*/  SHFL.IDX PT, R3, R0, RZ, 0x1f ;  /* 0x00001fff00037589 */ /* 0x000e2400000e0000 */
[----:B0-----:R-:W-:-:S13]  /*0140*/  ISETP.NE.AND P0, PT, R3, RZ, PT ;  /* 0x000000ff0300720c */ /* 0x001fda0003f05270 */
[----:B------:R-:W-:Y:S05]  /*0150*/  @P0 BRA `(.L_x_2) ;  /* 0x0000000400240947 */ /* 0x000fea0003800000 */
[----:B------:R-:W-:Y:S01]  /*0160*/  ELECT P0, URZ, PT ;  /* 0x00000000003f782f */ /* 0x000fe20003800000 */
[----:B------:R-:W-:-:S12]  /*0170*/  BSSY B0, `(.L_x_2) ;  /* 0x0000047000007945 */ /* 0x000fd80003800000 */
[----:B------:R-:W-:Y:S05]  /*0180*/  @!P0 BRA `(.L_x_3) ;  /* 0x0000000400148947 */ /* 0x000fea0003800000 */
[----:B------:R-:W0:Y:S01]  /*0190*/  S2UR UR8, SR_CgaCtaId ;  /* 0x00000000000879c3 */ /* 0x000e220000008800 */
[----:B------:R-:W-:Y:S01]  /*01a0*/  UMOV UR4, 0x400 ;  /* 0x0000040000047882 */ /* 0x000fe20000000000 */
[----:B------:R-:W-:Y:S01]  /*01b0*/  UMOV UR5, 0x1 ;  /* 0x0000000100057882 */ /* 0x000fe20000000000 */
[----:B------:R-:W-:Y:S02]  /*01c0*/  UMOV UR6, 0x4 ;  /* 0x0000000400067882 */ /* 0x000fe40000000000 */
[----:B------:R-:W-:-:S04]  /*01d0*/  UIADD3 UR6, -UR6, 0x100000, URZ ;  /* 0x0010000006067890 */ /* 0x000fc8000fffe13f */
[----:B------:R-:W-:Y:S02]  /*01e0*/  USHF.L.U32 UR7, UR6, 0xb, URZ ;  /* 0x0000000b06077899 */ /* 0x000fe4000800063f */
[----:B------:R-:W-:Y:S02]  /*01f0*/  USHF.L.U32 UR6, UR6, 0x1, URZ ;  /* 0x0000000106067899 */ /* 0x000fe4000800063f */
[----:B0-----:R-:W-:Y:S02]  /*0200*/  ULEA UR8, UR8, UR4, 0x18 ;  /* 0x0000000408087291 */ /* 0x001fe4000f8ec03f */
[----:B------:R-:W-:-:S04]  /*0210*/  UIADD3 UR4, -UR5, 0x100000, URZ ;  /* 0x0010000005047890 */ /* 0x000fc8000fffe13f */
[----:B------:R-:W-:Y:S02]  /*0220*/  USHF.L.U32 UR5, UR4, 0xb, URZ ;  /* 0x0000000b04057899 */ /* 0x000fe4000800063f */
[----:B------:R-:W-:Y:S01]  /*0230*/  USHF.L.U32 UR4, UR4, 0x1, URZ ;  /* 0x0000000104047899 */ /* 0x000fe2000800063f */
[----:B------:R-:W0:Y:S11]  /*0240*/  FENCE.VIEW.ASYNC.S ;  /* 0x00000000000073c6 */ /* 0x000e360000000000 */
[----:B0-----:R0:W1:Y:S01]  /*0250*/  SYNCS.EXCH.64 URZ, [UR8], UR4 ;  /* 0x00000004083f75b2 */ /* 0x0010620008000100 */
[----:B------:R0:W2:Y:S01]  /*0260*/  SYNCS.EXCH.64 URZ, [UR8+0xe0], UR6 ;  /* 0x0000e006083f75b2 */ /* 0x0000a20008000100 */
[----:B------:R0:W3:Y:S01]  /*0270*/  SYNCS.EXCH.64 URZ, [UR8+0x8], UR4 ;  /* 0x00000804083f75b2 */ /* 0x0000e20008000100 */
[----:B------:R0:W4:Y:S01]  /*0280*/  SYNCS.EXCH.64 URZ, [UR8+0xe8], UR6 ;  /* 0x0000e806083f75b2 */ /* 0x0001220008000100 */
[----:B------:R0:W0:Y:S01]  /*0290*/  SYNCS.EXCH.64 URZ, [UR8+0x10], UR4 ;  /* 0x00001004083f75b2 */ /* 0x0000220008000100 */
        /* <DEDUP_REMOVED lines=51> */
[----:B-1234-:R-:W-:Y:S01]  /*05d0*/  NOP ;  /* 0x0000000000007918 */ /* 0x01efe20000000000 */
.L_x_3:
[----:B0-----:R-:W-:Y:S05]  /*05e0*/  BSYNC B0 ;  /* 0x0000000000007941 */ /* 0x001fea0003800000 */
.L_x_2:
[----:B------:R-:W-:Y:S01]  /*05f0*/  SHF.R.S32.HI R7, RZ, 0x1f, R18 ;  /* 0x0000001fff077819 */ /* 0x000fe20000011412 */
[----:B------:R-:W0:Y:S01]  /*0600*/  SHFL.IDX PT, R0, R0, RZ, 0x1f ;  /* 0x00001fff00007589 */ /* 0x000e2200000e0000 */
[----:B------:R-:W1:Y:S01]  /*0610*/  S2UR UR8, SR_CTAID.X ;  /* 0x00000000000879c3 */ /* 0x000e620000002500 */
[----:B------:R-:W-:Y:S02]  /*0620*/  ELECT P0, URZ, PT ;  /* 0x00000000003f782f */ /* 0x000fe40003800000 */
[----:B------:R-:W-:Y:S01]  /*0630*/  LEA.HI R7, R7, R18, RZ, 0x7 ;  /* 0x0000001207077211 */ /* 0x000fe200078f38ff */
[----:B------:R-:W2:Y:S01]  /*0640*/  S2R R4, SR_CTAID.Y ;  /* 0x0000000000047919 */ /* 0x000ea20000002600 */
[----:B------:R-:W-:Y:S01]  /*0650*/  SHF.R.S32.HI R8, RZ, 0x1f, R3 ;  /* 0x0000001fff087819 */ /* 0x000fe20000011403 */
[----:B------:R-:W-:Y:S01]  /*0660*/  ULDC UR4, c[0x0][0x150] ;  /* 0x0000540000047ab9 */ /* 0x000fe20000000800 */
[----:B------:R-:W-:Y:S01]  /*0670*/  LOP3.LUT R7, R7, 0xffffff80, RZ, 0xc0, !PT ;  /* 0xffffff8007077812 */ /* 0x000fe200078ec0ff */
[----:B------:R-:W-:Y:S01]  /*0680*/  NOP ;  /* 0x0000000000007918 */ /* 0x000fe20000000000 */
[----:B------:R-:W-:Y:S01]  /*0690*/  LEA.HI R8, R8, R3, RZ, 0x2 ;  /* 0x0000000308087211 */ /* 0x000fe200078f10ff */
[----:B------:R-:W3:Y:S01]  /*06a0*/  LDC R10, c[0x0][0x144] ;  /* 0x00005100ff0a7b82 */ /* 0x000ee20000000800 */
[----:B------:R-:W-:Y:S01]  /*06b0*/  NOP ;  /* 0x0000000000007918 */ /* 0x000fe20000000000 */
[----:B------:R-:W-:Y:S01]  /*06c0*/  IMAD.IADD R6, R18, 0x1, -R7 ;  /* 0x0000000112067824 */ /* 0x000fe200078e0a07 */
[----:B------:R-:W-:Y:S01]  /*06d0*/  LOP3.LUT R8, R8, 0x3ffffffc, RZ, 0xc0, !PT ;  /* 0x3ffffffc08087812 */ /* 0x000fe200078ec0ff */
[----:B------:R-:W-:Y:S01]  /*06e0*/  IMAD.MOV.U32 R23, RZ, RZ, 0x1 ;  /* 0x00000001ff177424 */ /* 0x000fe200078e00ff */
[----:B------:R-:W-:-:S02]  /*06f0*/  ISETP.NE.AND P3, PT, R5, RZ, PT ;  /* 0x000000ff0500720c */ /* 0x000fc40003f65270 */
[----:B------:R-:W-:Y:S01]  /*0700*/  SHF.R.S32.HI R7, RZ, 0x1f, R6 ;  /* 0x0000001fff077819 */ /* 0x000fe20000011406 */
[----:B------:R-:W-:Y:S01]  /*0710*/  IMAD.IADD R8, R3, 0x1, -R8 ;  /* 0x0000000103087824 */ /* 0x000fe200078e0a08 */
[----:B------:R-:W4:Y:S02]  /*0720*/  LDC R13, c[0x0][0x140] ;  /* 0x00005000ff0d7b82 */ /* 0x000f240000000800 */
[----:B------:R-:W-:Y:S02]  /*0730*/  LEA.HI R7, R7, R6, RZ, 0x3 ;  /* 0x0000000607077211 */ /* 0x000fe400078f18ff */
[----:B0-----:R-:W-:Y:S02]  /*0740*/  ISETP.NE.OR P0, PT, R0, RZ, !P0 ;  /* 0x000000ff0000720c */ /* 0x001fe40004705670 */
[--C-:B------:R-:W-:Y:S02]  /*0750*/  SHF.R.S32.HI R0, RZ, 0x3, R7.reuse ;  /* 0x00000003ff007819 */ /* 0x100fe40000011407 */
[----:B------:R-:W-:-:S02]  /*0760*/  SHF.R.S32.HI R7, RZ, 0x1f, R7 ;  /* 0x0000001fff077819 */ /* 0x000fc40000011407 */
[----:B-1----:R-:W-:Y:S02]  /*0770*/  I2FP.F32.U32 R9, UR8 ;  /* 0x0000000800097c45 */ /* 0x002fe40008201000 */
[----:B------:R-:W-:-:S03]  /*0780*/  LEA.HI R7, R7, R0, RZ, 0x2 ;  /* 0x0000000007077211 */ /* 0x000fc600078f10ff */
[----:B------:R-:W-:Y:S01]  /*0790*/  FMUL R9, R9, UR4 ;  /* 0x0000000409097c20 */ /* 0x000fe20008400000 */
[----:B------:R-:W-:Y:S01]  /*07a0*/  LOP3.LUT R7, R7, 0xfffffffc, RZ, 0xc0, !PT ;  /* 0xfffffffc07077812 */ /* 0x000fe200078ec0ff */
[----:B------:R-:W-:Y:S01]  /*07b0*/  VOTEU.ALL UP0, P0 ;  /* 0x00000000003f7886 */ /* 0x000fe20000000000 */
[----:B--2---:R-:W-:Y:S01]  /*07c0*/  I2FP.F32.U32 R3, R4 ;  /* 0x0000000400037245 */ /* 0x004fe20000201000 */
[----:B------:R-:W-:Y:S01]  /*07d0*/  ULDC UR4, c[0x0][0x154] ;  /* 0x0000550000047ab9 */ /* 0x000fe20000000800 */
[----:B------:R-:W-:Y:S01]  /*07e0*/  VOTEU.ALL UP1, P0 ;  /* 0x00000000003f7886 */ /* 0x000fe20000020000 */
[----:B------:R-:W0:Y:S01]  /*07f0*/  F2I.U32.TRUNC.NTZ R9, R9 ;  /* 0x0000000900097305 */ /* 0x000e22000020f000 */
[----:B------:R-:W-:Y:S01]  /*0800*/  IMAD.IADD R7, R0, 0x1, -R7 ;  /* 0x0000000100077824 */ /* 0x000fe200078e0a07 */
[----:B------:R-:W1:Y:S01]  /*0810*/  @!UP0 S2UR UR7, SR_CgaCtaId ;  /* 0x00000000000789c3 */ /* 0x000e620000008800 */
[----:B------:R-:W-:Y:S01]  /*0820*/  FMUL R12, R3, UR4 ;  /* 0x00000004030c7c20 */ /* 0x000fe20008400000 */
[----:B------:R-:W-:Y:S01]  /*0830*/  UMOV UR4, 0x20 ;  /* 0x0000002000047882 */ /* 0x000fe20000000000 */
[----:B------:R-:W-:Y:S01]  /*0840*/  IMAD R8, R8, 0x4, R7 ;  /* 0x0000000408087824 */ /* 0x000fe200078e0207 */
[----:B------:R-:W-:Y:S01]  /*0850*/  @!UP0 UMOV UR6, 0x400 ;  /* 0x0000040000068882 */ /* 0x000fe20000000000 */
[----:B------:R-:W-:-:S04]  /*0860*/  @!UP0 UIADD3 UR4, -UR4, 0x100000, URZ ;  /* 0x0010000004048890 */ /* 0x000fc8000fffe13f */
[----:B------:R-:W-:Y:S02]  /*0870*/  @!UP0 USHF.L.U32 UR5, UR4, 0xb, URZ ;  /* 0x0000000b04058899 */ /* 0x000fe4000800063f */
[----:B------:R-:W-:Y:S01]  /*0880*/  @!UP0 USHF.L.U32 UR4, UR4, 0x1, URZ ;  /* 0x0000000104048899 */ /* 0x000fe2000800063f */
[----:B----4-:R-:W-:Y:S01]  /*0890*/  ISETP.EQ.U32.AND P2, PT, R13, 0x1, PT ;  /* 0x000000010d00780c */ /* 0x010fe20003f42070 */
[----:B------:R-:W2:Y:S01]  /*08a0*/  F2I.U32.TRUNC.NTZ R12, R12 ;  /* 0x0000000c000c7305 */ /* 0x000ea2000020f000 */
[----:B------:R-:W-:Y:S01]  /*08b0*/  LEA.HI R0, R8, R8, RZ, 0x1 ;  /* 0x0000000808007211 */ /* 0x000fe200078f08ff */
[----:B------:R-:W4:Y:S03]  /*08c0*/  LDC R7, c[0x0][0x148] ;  /* 0x00005200ff077b82 */ /* 0x000f260000000800 */
[----:B------:R-:W-:Y:S01]  /*08d0*/  LOP3.LUT R11, R0, 0xfffffffe, RZ, 0xc0, !PT ;  /* 0xfffffffe000b7812 */ /* 0x000fe200078ec0ff */
[----:B0-----:R-:W-:Y:S01]  /*08e0*/  IMAD.MOV R15, RZ, RZ, -R9 ;  /* 0x000000ffff0f7224 */ /* 0x001fe200078e0a09 */
[----:B------:R-:W-:-:S03]  /*08f0*/  SHF.R.S32.HI R9, RZ, 0x1f, R2 ;  /* 0x0000001fff097819 */ /* 0x000fc60000011402 */
[----:B---3--:R-:W-:Y:S01]  /*0900*/  IMAD R3, R10, R15, UR8 ;  /* 0x000000080a037e24 */ /* 0x008fe2000f8e020f */
[----:B------:R-:W-:Y:S01]  /*0910*/  LEA.HI R9, R9, R2, RZ, 0x2 ;  /* 0x0000000209097211 */ /* 0x000fe200078f10ff */
[C---:B------:R-:W-:Y:S02]  /*0920*/  IMAD.IADD R0, R8.reuse, 0x1, -R11 ;  /* 0x0000000108007824 */ /* 0x040fe400078e0a0b */
[----:B------:R-:W-:Y:S01]  /*0930*/  IMAD.SHL.U32 R11, R8, 0x4, RZ ;  /* 0x00000004080b7824 */ /* 0x000fe200078e00ff */
[----:B------:R-:W-:Y:S01]  /*0940*/  LOP3.LUT R9, R9, 0xfffffffc, RZ, 0xc0, !PT ;  /* 0xfffffffc09097812 */ /* 0x000fe200078ec0ff */
[----:B--2---:R-:W-:Y:S01]  /*0950*/  IMAD.MOV R24, RZ, RZ, -R12 ;  /* 0x000000ffff187224 */ /* 0x004fe200078e0a0c */
[----:B------:R-:W-:Y:S01]  /*0960*/  ISETP.NE.AND P4, PT, R0, R3, PT ;  /* 0x000000030000720c */ /* 0x000fe20003f85270 */
[----:B-1----:R-:W-:Y:S01]  /*0970*/  @!UP0 ULEA UR6, UR7, UR6, 0x18 ;  /* 0x0000000607068291 */ /* 0x002fe2000f8ec03f */
[----:B------:R-:W-:Y:S01]  /*0980*/  LOP3.LUT R22, R8, 0xc, R11, 0x78, !PT ;  /* 0x0000000c08167812 */ /* 0x000fe200078e780b */
[----:B------:R-:W-:Y:S01]  /*0990*/  IMAD.IADD R0, R2, 0x1, -R9 ;  /* 0x0000000102007824 */ /* 0x000fe200078e0a09 */
[----:B------:R-:W-:Y:S01]  /*09a0*/  VOTEU.ALL UP0, P0 ;  /* 0x00000000003f7886 */ /* 0x000fe20000000000 */
[----:B------:R-:W-:Y:S01]  /*09b0*/  LOP3.LUT P0, RZ, R6, 0x7, RZ, 0xc0, !PT ;  /* 0x0000000706ff7812 */ /* 0x000fe2000780c0ff */
[----:B------:R-:W-:-:S02]  /*09c0*/  VIADD R6, R5, 0xffffffff ;  /* 0xffffffff05067836 */ /* 0x000fc40000000000 */
[----:B------:R-:W-:Y:S01]  /*09d0*/  ISETP.NE.AND P1, PT, R0, 0x3, PT ;  /* 0x000000030000780c */ /* 0x000fe20003f25270 */
[----:B----4-:R-:W-:Y:S01]  /*09e0*/  IMAD R9, R7, R24, R4 ;  /* 0x0000001807097224 */ /* 0x010fe200078e0204 */
[----:B------:R-:W-:Y:S02]  /*09f0*/  ISETP.LT.U32.AND P0, PT, R22, 0x2, !P0 ;  /* 0x000000021600780c */ /* 0x000fe40004701070 */
[----:B------:R-:W-:Y:S01]  /*0a00*/  ISETP.EQ.OR P1, PT, R0, RZ, !P1 ;  /* 0x000000ff0000720c */ /* 0x000fe20004f22670 */
[----:B------:R-:W0:Y:S02]  /*0a10*/  FENCE.VIEW.ASYNC.S ;  /* 0x00000000000073c6 */ /* 0x000e240000000000 */
[----:B0-----:R0:W1:Y:S01]  /*0a20*/  @!UP0 SYNCS.EXCH.64 URZ, [UR6+0x1d0], UR4 ;  /* 0x0001d004063f85b2 */ /* 0x0010620008000100 */
[----:B------:R-:W-:Y:S02]  /*0a30*/  @P4 LEA.HI R2, R22, R22, RZ, 0x1 ;  /* 0x0000001616024211 */ /* 0x000fe400078f08ff */
[----:B------:R-:W-:-:S02]  /*0a40*/  ISETP.EQ.AND P1, PT, R5, RZ, P1 ;  /* 0x000000ff0500720c */ /* 0x000fc40000f22270 */
[----:B------:R-:W-:Y:S02]  /*0a50*/  @P4 SHF.R.S32.HI R2, RZ, 0x1, R2 ;  /* 0x00000001ff024819 */ /* 0x000fe40000011402 */
[----:B------:R-:W-:Y:S02]  /*0a60*/  ISETP.GE.U32.AND P6, PT, R6, 0x2, PT ;  /* 0x000000020600780c */ /* 0x000fe40003fc6070 */
[----:B------:R-:W-:Y:S02]  /*0a70*/  @P4 ISETP.NE.AND P5, PT, R2, R9, PT ;  /* 0x000000090200420c */ /* 0x000fe40003fa5270 */
[----:B------:R-:W-:Y:S02]  /*0a80*/  SEL R2, RZ, 0x1, !P0 ;  /* 0x00000001ff027807 */ /* 0x000fe40004000000 */
[----:B------:R-:W-:Y:S02]  /*0a90*/  @P4 SEL R23, RZ, 0x1, P5 ;  /* 0x00000001ff174807 */ /* 0x000fe40002800000 */
[----:B------:R-:W-:Y:S01]  /*0aa0*/  SEL R19, RZ, 0x1, !P1 ;  /* 0x00000001ff137807 */ /* 0x000fe20004800000 */
[----:B------:R0:W2:Y:S01]  /*0ab0*/  @!UP1 SYNCS.EXCH.64 URZ, [UR6+0x1d8], UR4 ;  /* 0x0001d804063f95b2 */ /* 0x0000a20008000100 */
[----:B------:R-:W-:Y:S01]  /*0ac0*/  LOP3.LUT R23, R23, R2, RZ, 0xc0, !PT ;  /* 0x0000000217177212 */ /* 0x000fe200078ec0ff */
[----:B------:R-:W-:Y:S01]  /*0ad0*/  NOP ;  /* 0x0000000000007918 */ /* 0x000fe20000000000 */
[----:B------:R-:W-:Y:S01]  /*0ae0*/  SEL R19, R19, 0x2, P6 ;  /* 0x0000000213137807 */ /* 0x000fe20003000000 */
[----:B------:R-:W-:Y:S06]  /*0af0*/  @!P2 BRA `(.L_x_4) ;  /* 0x000000000008a947 */ /* 0x000fec0003800000 */
[----:B-12---:R-:W-:Y:S01]  /*0b00*/  UCGABAR_ARV ;  /* 0x00000000000079c7 */ /* 0x006fe20008000000 */
[----:B------:R-:W-:Y:S05]  /*0b10*/  BRA `(.L_x_5) ;  /* 0x0000000000047947 */ /* 0x000fea0003800000 */
.L_x_4:
[----:B-12---:R-:W-:Y:S01]  /*0b20*/  NOP ;  /* 0x0000000000007918 */ /* 0x006fe20000000000 */
.L_x_5:
[----:B------:R-:W1:Y:S01]  /*0b30*/  LDC R2, c[0x0][0x65c] ;  /* 0x00019700ff027b82 */ /* 0x000e620000000800 */
[----:B------:R-:W-:Y:S02]  /*0b40*/  IMAD.U32 R8, RZ, RZ, UR8 ;  /* 0x00000008ff087e24 */ /* 0x000fe4000f8e00ff */
[----:B------:R-:W-:Y:S01]  /*0b50*/  IMAD.MOV.U32 R9, RZ, RZ, RZ ;  /* 0x000000ffff097224 */ /* 0x000fe200078e00ff */
[----:B-1----:R-:W-:-:S04]  /*0b60*/  ISETP.NE.AND P1, PT, R2, 0x1, PT ;  /* 0x000000010200780c */ /* 0x002fc80003f25270 */
[----:B------:R-:W-:-:S09]  /*0b70*/  P2R R5, PR, RZ, 0x2 ;  /* 0x00000002ff057803 */ /* 0x000fd20000000000 */
[----:B------:R-:W1:Y:S01]  /*0b80*/  @P1 LDC R17, c[0x0][0x10] ;  /* 0x00000400ff111b82 */ /* 0x000e620000000800 */
[----:B------:R-:W-:Y:S02]  /*0b90*/  @P1 IMAD.MOV.U32 R5, RZ, RZ, RZ ;  /* 0x000000ffff051224 */ /* 0x000fe400078e00ff */
[----:B------:R-:W-:-:S05]  /*0ba0*/  @P1 IMAD.MOV.U32 R13, RZ, RZ, RZ ;  /* 0x000000ffff0d1224 */ /* 0x000fca00078e00ff */
[----:B------:R-:W2:Y:S01]  /*0bb0*/  @!P1 LDC R11, c[0x0][0xc] ;  /* 0x00000300ff0b9b82 */ /* 0x000ea20000000800 */
[----:B-1----:R-:W-:-:S04]  /*0bc0*/  @P1 IMAD.WIDE.U32 R16, R17, UR8, R4 ;  /* 0x0000000811101c25 */ /* 0x002fc8000f8e0004 */
[----:B------:R-:W-:Y:S02]  /*0bd0*/  @P1 IMAD.IADD R17, R17, 0x1, R13 ;  /* 0x0000000111111824 */ /* 0x000fe400078e020d */
[----:B--2---:R-:W-:-:S04]  /*0be0*/  @!P1 IMAD.WIDE.U32 R8, R4, R11, R8 ;  /* 0x0000000b04089225 */ /* 0x004fc800078e0008 */
[----:B------:R-:W-:Y:S02]  /*0bf0*/  @!P1 IMAD.MOV.U32 R16, RZ, RZ, R8 ;  /* 0x000000ffff109224 */ /* 0x000fe400078e0008 */
[----:B------:R-:W-:Y:S01]  /*0c00*/  @!P1 IMAD.MOV.U32 R17, RZ, RZ, R9 ;  /* 0x000000ffff119224 */ /* 0x000fe200078e0009 */
[----:B------:R-:W-:Y:S06]  /*0c10*/  @!P2 BRA `(.L_x_6) ;  /* 0x00000000000ca947 */ /* 0x000fec0003800000 */
[----:B------:R-:W-:Y:S01]  /*0c20*/  UCGABAR_WAIT ;  /* 0x0000000000007dc7 */ /* 0x000fe20008000000 */
[----:B------:R-:W-:Y:S01]  /*0c30*/  CCTL.IVALL ;  /* 0x00000000ff00798f */ /* 0x000fe20002000000 */
[----:B------:R-:W-:Y:S05]  /*0c40*/  BRA `(.L_x_7) ;  /* 0x0000000000047947 */ /* 0x000fea0003800000 */
.L_x_6:
[----:B------:R-:W-:Y:S06]  /*0c50*/  BAR.SYNC.DEFER_BLOCKING 0x0 ;  /* 0x0000000000007b1d */ /* 0x000fec0000010000 */
.L_x_7:
[----:B------:R-:W-:Y:S05]  /*0c60*/  @!P3 BRA `(.L_x_8) ;  /* 0x0000004c00e8b947 */ /* 0x000fea0003800000 */
[----:B------:R-:W-:-:S13]  /*0c70*/  ISETP.GT.U32.AND P0, PT, R6, 0x1, PT ;  /* 0x000000010600780c */ /* 0x000fda0003f04070 */
[----:B0-----:R-:W-:Y:S05]  /*0c80*/  @P0 EXIT ;  /* 0x000000000000094d */ /* 0x001fea0003800000 */
[----:B------:R-:W-:Y:S01]  /*0c90*/  ULDC.64 UR4, c[0x0][0x650] ;  /* 0x0001940000047ab9 */ /* 0x000fe20000000a00 */
[----:B------:R-:W-:Y:S01]  /*0ca0*/  PRMT R0, RZ, 0x7610, R0 ;  /* 0x00007610ff007816 */ /* 0x000fe20000000000 */
[----:B------:R-:W-:Y:S01]  /*0cb0*/  IMAD.MOV.U32 R92, RZ, RZ, -0x1 ;  /* 0xffffffffff5c7424 */ /* 0x000fe200078e00ff */
[----:B------:R-:W-:Y:S01]  /*0cc0*/  ISETP.GE.U32.AND P0, PT, R16, UR4, PT ;  /* 0x0000000410007c0c */ /* 0x000fe2000bf06070 */
[----:B------:R-:W-:Y:S02]  /*0cd0*/  IMAD.MOV.U32 R93, RZ, RZ, -0x1 ;  /* 0xffffffffff5d7424 */ /* 0x000fe400078e00ff */
[----:B------:R-:W-:Y:S01]  /*0ce0*/  IMAD.MOV.U32 R88, RZ, RZ, -0x1 ;  /* 0xffffffffff587424 */ /* 0x000fe200078e00ff */
[----:B------:R-:W-:-:S13]  /*0cf0*/  ISETP.GE.U32.AND.EX P0, PT, R17, UR5, PT, P0 ;  /* 0x0000000511007c0c */ /* 0x000fda000bf06100 */
[----:B------:R-:W-:Y:S05]  /*0d00*/  @P0 BRA `(.L_x_9) ;  /* 0x0000000400280947 */ /* 0x000fea0003800000 */
[----:B------:R-:W0:Y:S01]  /*0d10*/  LDC.64 R20, c[0x0][0x628] ;  /* 0x00018a00ff147b82 */ /* 0x000e220000000a00 */
[----:B------:R-:W-:Y:S02]  /*0d20*/  IMAD.MOV.U32 R8, RZ, RZ, R16 ;  /* 0x000000ffff087224 */ /* 0x000fe400078e0010 */
[----:B------:R-:W-:-:S05]  /*0d30*/  IMAD.MOV.U32 R9, RZ, RZ, R17 ;  /* 0x000000ffff097224 */ /* 0x000fca00078e0011 */
[----:B------:R-:W1:Y:S08]  /*0d40*/  LDC R0, c[0x0][0x630] ;  /* 0x00018c00ff007b82 */ /* 0x000e700000000800 */
[----:B------:R-:W2:Y:S01]  /*0d50*/  LDC.64 R26, c[0x0][0x620] ;  /* 0x00018800ff1a7b82 */ /* 0x000ea20000000a00 */
[----:B0-----:R-:W-:-:S04]  /*0d60*/  ISETP.NE.U32.AND P0, PT, R20, RZ, PT ;  /* 0x000000ff1400720c */ /* 0x001fc80003f05070 */
[----:B------:R-:W-:-:S13]  /*0d70*/  ISETP.NE.AND.EX P0, PT, R21, RZ, PT, P0 ;  /* 0x000000ff1500720c */ /* 0x000fda0003f05300 */
[----:B-12---:R-:W-:Y:S05]  /*0d80*/  @!P0 BRA `(.L_x_10) ;  /* 0x0000000000288947 */ /* 0x006fea0003800000 */
[----:B------:R-:W0:Y:S02]  /*0d90*/  LDC R13, c[0x0][0x634] ;  /* 0x00018d00ff0d7b82 */ /* 0x000e240000000800 */
[----:B0-----:R-:W-:-:S05]  /*0da0*/  IADD3 R13, P0, R16, R13, RZ ;  /* 0x0000000d100d7210 */ /* 0x001fca0007f1e0ff */
[----:B------:R-:W-:-:S04]  /*0db0*/  IMAD.X R15, RZ, RZ, R17, P0 ;  /* 0x000000ffff0f7224 */ /* 0x000fc800000e0611 */
[----:B------:R-:W-:-:S04]  /*0dc0*/  IMAD.WIDE.U32 R8, R15, R20, RZ ;  /* 0x000000140f087225 */ /* 0x000fc800078e00ff */
[----:B------:R-:W-:-:S04]  /*0dd0*/  IMAD.WIDE.U32 R10, P0, R13, R21, R8 ;  /* 0x000000150d0a7225 */ /* 0x000fc80007800008 */
[----:B------:R-:W-:-:S04]  /*0de0*/  IMAD.WIDE.U32 R8, R13, R20, RZ ;  /* 0x000000140d087225 */ /* 0x000fc800078e00ff */
[----:B------:R-:W-:Y:S01]  /*0df0*/  IMAD.X R13, RZ, RZ, RZ, P0 ;  /* 0x000000ffff0d7224 */ /* 0x000fe200000e06ff */
[----:B------:R-:W-:Y:S01]  /*0e00*/  IADD3 RZ, P0, R9, R10, RZ ;  /* 0x0000000a09ff7210 */ /* 0x000fe20007f1e0ff */
[----:B------:R-:W-:-:S04]  /*0e10*/  IMAD.MOV.U32 R12, RZ, RZ, R11 ;  /* 0x000000ffff0c7224 */ /* 0x000fc800078e000b */
[----:B------:R-:W-:-:S08]  /*0e20*/  IMAD.WIDE.U32.X R8, R15, R21, R12, P0 ;  /* 0x000000150f087225 */ /* 0x000fd000000e040c */
.L_x_10:
[----:B------:R-:W0:Y:S01]  /*0e30*/  LDC.64 R20, c[0x0][0x640] ;  /* 0x00019000ff147b82 */ /* 0x000e220000000a00 */
[--C-:B------:R-:W-:Y:S01]  /*0e40*/  SHF.R.U64 R88, R8, R0, R9.reuse ;  /* 0x0000000008587219 */ /* 0x100fe20000001209 */
[----:B------:R-:W-:Y:S01]  /*0e50*/  IMAD R28, R7, R24, R4 ;  /* 0x00000018071c7224 */ /* 0x000fe200078e0204 */
[----:B------:R-:W-:Y:S01]  /*0e60*/  SHF.R.U32.HI R0, RZ, R0, R9 ;  /* 0x00000000ff007219 */ /* 0x000fe20000011609 */
[----:B------:R-:W-:Y:S01]  /*0e70*/  IMAD.MOV.U32 R25, RZ, RZ, 0x1 ;  /* 0x00000001ff197424 */ /* 0x000fe200078e00ff */
[----:B------:R-:W-:-:S03]  /*0e80*/  IADD3 R5, P0, RZ, -R88, RZ ;  /* 0x80000058ff057210 */ /* 0x000fc60007f1e0ff */
[----:B------:R-:W1:Y:S02]  /*0e90*/  LDC R6, c[0x0][0x618] ;  /* 0x00018600ff067b82 */ /* 0x000e640000000800 */
[----:B------:R-:W-:-:S04]  /*0ea0*/  IMAD.X R9, RZ, RZ, ~R0, P0 ;  /* 0x000000ffff097224 */ /* 0x000fc800000e0e00 */
[-C--:B------:R-:W-:Y:S02]  /*0eb0*/  IMAD R0, R9, R26.reuse, RZ ;  /* 0x0000001a09007224 */ /* 0x080fe400078e02ff */
[----:B------:R-:W2:Y:S01]  /*0ec0*/  LDC R11, c[0x0][0x608] ;  /* 0x00018200ff0b7b82 */ /* 0x000ea20000000800 */
[----:B------:R-:W-:-:S04]  /*0ed0*/  IMAD.WIDE.U32 R8, R5, R26, R16 ;  /* 0x0000001a05087225 */ /* 0x000fc800078e0010 */
[----:B------:R-:W-:-:S03]  /*0ee0*/  IMAD R5, R5, R27, R0 ;  /* 0x0000001b05057224 */ /* 0x000fc600078e0200 */
[----:B------:R-:W3:Y:S01]  /*0ef0*/  LDC R12, c[0x0][0x658] ;  /* 0x00019600ff0c7b82 */ /* 0x000ee20000000800 */
[----:B0-----:R-:W-:Y:S01]  /*0f00*/  ISETP.NE.U32.AND P0, PT, R20, RZ, PT ;  /* 0x000000ff1400720c */ /* 0x001fe20003f05070 */
[----:B------:R-:W-:Y:S02]  /*0f10*/  IMAD.IADD R5, R9, 0x1, R5 ;  /* 0x0000000109057824 */ /* 0x000fe400078e0205 */
[----:B------:R-:W-:Y:S01]  /*0f20*/  IMAD.MOV.U32 R9, RZ, RZ, -0x1 ;  /* 0xffffffffff097424 */ /* 0x000fe200078e00ff */
[----:B------:R-:W-:-:S03]  /*0f30*/  ISETP.NE.AND.EX P0, PT, R21, RZ, PT, P0 ;  /* 0x000000ff1500720c */ /* 0x000fc60003f05300 */
[----:B------:R-:W0:Y:S01]  /*0f40*/  LDC R15, c[0x0][0x600] ;  /* 0x00018000ff0f7b82 */ /* 0x000e220000000800 */
[-CC-:B-1----:R-:W-:Y:S02]  /*0f50*/  SHF.R.U64 R13, R8, R6.reuse, R5.reuse ;  /* 0x00000006080d7219 */ /* 0x182fe40000001205 */
[----:B------:R-:W-:-:S05]  /*0f60*/  SHF.R.U32.HI R0, RZ, R6, R5 ;  /* 0x00000006ff007219 */ /* 0x000fca0000011605 */
[----:B------:R-:W1:Y:S01]  /*0f70*/  LDC R14, c[0x0][0x648] ;  /* 0x00019200ff0e7b82 */ /* 0x000e620000000800 */
[-CC-:B--2---:R-:W-:Y:S02]  /*0f80*/  SHF.R.U64 R29, R13, R11.reuse, R0.reuse ;  /* 0x0000000b0d1d7219 */ /* 0x184fe40000001200 */
[----:B------:R-:W-:-:S05]  /*0f90*/  SHF.R.U32.HI R5, RZ, R11, R0 ;  /* 0x0000000bff057219 */ /* 0x000fca0000011600 */
[----:B------:R-:W2:Y:S01]  /*0fa0*/  LDC R26, c[0x0][0x638] ;  /* 0x00018e00ff1a7b82 */ /* 0x000ea20000000800 */
[-CC-:B---3--:R-:W-:Y:S02]  /*0fb0*/  SHF.R.U64 R24, R29, R12.reuse, R5.reuse ;  /* 0x0000000c1d187219 */ /* 0x188fe40000001205 */
[-C--:B------:R-:W-:Y:S02]  /*0fc0*/  SHF.L.U32 R0, R9, R12.reuse, RZ ;  /* 0x0000000c09007219 */ /* 0x080fe400000006ff */
[----:B------:R-:W-:Y:S01]  /*0fd0*/  SHF.R.U32.HI R5, RZ, R12, R5 ;  /* 0x0000000cff057219 */ /* 0x000fe20000011605 */
[----:B------:R-:W-:Y:S01]  /*0fe0*/  IMAD.MOV.U32 R4, RZ, RZ, R24 ;  /* 0x000000ffff047224 */ /* 0x000fe200078e0018 */
[----:B------:R-:W-:Y:S01]  /*0ff0*/  LOP3.LUT R10, RZ, R0, RZ, 0x33, !PT ;  /* 0x00000000ff0a7212 */ /* 0x000fe200078e33ff */
[----:B------:R-:W3:Y:S01]  /*1000*/  LDC R27, c[0x0][0x610] ;  /* 0x00018400ff1b7b82 */ /* 0x000ee20000000800 */
[----:B------:R-:W-:Y:S05]  /*1010*/  @!P0 BRA `(.L_x_11) ;  /* 0x0000000000288947 */ /* 0x000fea0003800000 */
[----:B------:R-:W4:Y:S02]  /*1020*/  LDC R9, c[0x0][0x64c] ;  /* 0x00019300ff097b82 */ /* 0x000f240000000800 */
[----:B----4-:R-:W-:-:S05]  /*1030*/  IADD3 R9, P0, R24, R9, RZ ;  /* 0x0000000918097210 */ /* 0x010fca0007f1e0ff */
        /* <DEDUP_REMOVED lines=8> */
.L_x_11:
[----:B-1----:R-:W-:Y:S01]  /*10c0*/  SHF.R.U64 R4, R4, R14, R5 ;  /* 0x0000000e04047219 */ /* 0x002fe20000001205 */
[----:B0-----:R-:W-:Y:S01]  /*10d0*/  VIADD R6, R15, 0xffffffff ;  /* 0xffffffff0f067836 */ /* 0x001fe20000000000 */
[----:B------:R-:W-:Y:S02]  /*10e0*/  SHF.L.U32 R0, R25, R12, RZ ;  /* 0x0000000c19007219 */ /* 0x000fe400000006ff */
[----:B------:R-:W-:Y:S01]  /*10f0*/  LOP3.LUT R5, R29, R10, RZ, 0xc0, !PT ;  /* 0x0000000a1d057212 */ /* 0x000fe200078ec0ff */
[----:B------:R-:W-:Y:S01]  /*1100*/  IMAD.MOV R7, RZ, RZ, -R4 ;  /* 0x000000ffff077224 */ /* 0x000fe200078e0a04 */
[----:B------:R-:W-:Y:S02]  /*1110*/  SEL R3, R3, R28, !P1 ;  /* 0x0000001c03037207 */ /* 0x000fe40004800000 */
[----:B------:R-:W-:Y:S01]  /*1120*/  LOP3.LUT R6, R13, R6, RZ, 0xc0, !PT ;  /* 0x000000060d067212 */ /* 0x000fe200078ec0ff */
[----:B------:R-:W-:Y:S02]  /*1130*/  IMAD R4, R0, R4, R5 ;  /* 0x0000000400047224 */ /* 0x000fe400078e0205 */
[----:B--2---:R-:W-:-:S02]  /*1140*/  IMAD R0, R7, R26, R24 ;  /* 0x0000001a07007224 */ /* 0x004fc400078e0218 */
[----:B---3--:R-:W-:Y:S02]  /*1150*/  IMAD R3, R4, R27, R3 ;  /* 0x0000001b04037224 */ /* 0x008fe400078e0203 */
[----:B------:R-:W-:Y:S02]  /*1160*/  IMAD R92, R0, R15, R6 ;  /* 0x0000000f005c7224 */ /* 0x000fe400078e0206 */
[----:B------:R-:W-:-:S03]  /*1170*/  IMAD.MOV.U32 R4, RZ, RZ, 0x1 ;  /* 0x00000001ff047424 */ /* 0x000fc600078e00ff */
[----:B------:R-:W-:Y:S02]  /*1180*/  SEL R93, R92, R3, !P1 ;  /* 0x000000035c5d7207 */ /* 0x000fe40004800000 */
[----:B------:R-:W-:Y:S02]  /*1190*/  PRMT R0, R4, 0x7610, R0 ;  /* 0x0000761004007816 */ /* 0x000fe40000000000 */
[----:B------:R-:W-:-:S07]  /*11a0*/  SEL R92, R3, R92, !P1 ;  /* 0x0000005c035c7207 */ /* 0x000fce0004800000 */
.L_x_9:
[----:B------:R-:W-:-:S08]  /*11b0*/  NOP ;  /* 0x0000000000007918 */ /* 0x000fd00000000000 */
[----:B------:R-:W0:Y:S02]  /*11c0*/  USETMAXREG.TRY_ALLOC.CTAPOOL UP0, 0xe8 ;  /* 0x000000e8000079c8 */ /* 0x000e240008000600 */
[----:B0-----:R-:W-:-:S13]  /*11d0*/  PLOP3.LUT P0, PT, PT, PT, UP0, 0x80, 0x0 ;  /* 0x000000000000781c */ /* 0x001fda0003f0f008 */
[----:B------:R-:W-:Y:S05]  /*11e0*/  @!P0 BRA `(.L_x_9) ;  /* 0xfffffffc00f08947 */ /* 0x000fea000383ffff */
[----:B------:R-:W-:Y:S01]  /*11f0*/  ULDC.64 UR4, c[0x0][0x598] ;  /* 0x0001660000047ab9 */ /* 0x000fe20000000a00 */
[----:B------:R-:W-:Y:S01]  /*1200*/  ULDC.64 UR36, c[0x0][0x208] ;  /* 0x0000820000247ab9 */ /* 0x000fe20000000a00 */
[----:B------:R-:W-:-:S04]  /*1210*/  ISETP.NE.U32.AND P0, PT, RZ, UR4, PT ;  /* 0x00000004ff007c0c */ /* 0x000fc8000bf05070 */
[----:B------:R-:W-:-:S13]  /*1220*/  ISETP.NE.AND.EX P0, PT, RZ, UR5, PT, P0 ;  /* 0x00000005ff007c0c */ /* 0x000fda000bf05300 */
[----:B------:R-:W-:Y:S05]  /*1230*/  @!P0 BRA `(.L_x_12) ;  /* 0x00000000001c8947 */ /* 0x000fea0003800000 */
[----:B------:R-:W0:Y:S02]  /*1240*/  LDC.64 R4, c[0x0][0x598] ;  /* 0x00016600ff047b82 */ /* 0x000e240000000a00 */
[----:B0-----:R-:W2:Y:S02]  /*1250*/  LDG.E.64 R4, desc[UR36][R4.64] ;  /* 0x0000002404047981 */ /* 0x001ea4000c1e1b00 */
[----:B--2---:R-:W-:-:S04]  /*1260*/  ISETP.NE.U32.AND P0, PT, R4, RZ, PT ;  /* 0x000000ff0400720c */ /* 0x004fc80003f05070 */
[----:B------:R-:W-:-:S13]  /*1270*/  ISETP.NE.AND.EX P0, PT, R5, RZ, PT, P0 ;  /* 0x000000ff0500720c */ /* 0x000fda0003f05300 */
[----:B------:R-:W-:Y:S05]  /*1280*/  @!P0 BRA `(.L_x_12) ;  /* 0x0000000000088947 */ /* 0x000fea0003800000 */
[----:B------:R0:W5:Y:S01]  /*1290*/  LD.E R89, desc[UR36][R4.64] ;  /* 0x0000002404597980 */ /* 0x000162000c101900 */
[----:B------:R-:W-:Y:S05]  /*12a0*/  BRA `(.L_x_13) ;  /* 0x0000000000247947 */ /* 0x000fea0003800000 */
.L_x_12:
[----:B------:R-:W-:Y:S02]  /*12b0*/  ULDC.64 UR4, c[0x0][0x588] ;  /* 0x0001620000047ab9 */ /* 0x000fe40000000a00 */
[----:B------:R-:W-:-:S04]  /*12c0*/  ISETP.NE.U32.AND P0, PT, RZ, UR4, PT ;  /* 0x00000004ff007c0c */ /* 0x000fc8000bf05070 */
[----:B------:R-:W-:-:S13]  /*12d0*/  ISETP.NE.AND.EX P0, PT, RZ, UR5, PT, P0 ;  /* 0x00000005ff007c0c */ /* 0x000fda000bf05300 */
[----:B------:R-:W-:Y:S05]  /*12e0*/  @!P0 BRA `(.L_x_14) ;  /* 0x00000000000c8947 */ /* 0x000fea0003800000 */
[----:B------:R-:W0:Y:S02]  /*12f0*/  LDC.64 R4, c[0x0][0x588] ;  /* 0x00016200ff047b82 */ /* 0x000e240000000a00 */
[----:B0-----:R1:W5:Y:S01]  /*1300*/  LDG.E R89, desc[UR36][R4.64] ;  /* 0x0000002404597981 */ /* 0x001362000c1e1900 */
[----:B------:R-:W-:Y:S05]  /*1310*/  BRA `(.L_x_13) ;  /* 0x0000000000087947 */ /* 0x000fea0003800000 */
.L_x_14:
[----:B------:R-:W-:Y:S02]  /*1320*/  ULDC UR4, c[0x0][0x580] ;  /* 0x0001600000047ab9 */ /* 0x000fe40000000800 */
[----:B------:R-:W-:-:S07]  /*1330*/  IMAD.U32 R89, RZ, RZ, UR4 ;  /* 0x00000004ff597e24 */ /* 0x000fce000f8e00ff */
.L_x_13:
[----:B------:R-:W-:Y:S02]  /*1340*/  ULDC.64 UR4, c[0x0][0x5a0] ;  /* 0x0001680000047ab9 */ /* 0x000fe40000000a00 */
[----:B------:R-:W-:-:S04]  /*1350*/  ISETP.NE.U32.AND P0, PT, RZ, UR4, PT ;  /* 0x00000004ff007c0c */ /* 0x000fc8000bf05070 */
[----:B------:R-:W-:-:S13]  /*1360*/  ISETP.NE.AND.EX P0, PT, RZ, UR5, PT, P0 ;  /* 0x00000005ff007c0c */ /* 0x000fda000bf05300 */
[----:B------:R-:W-:Y:S05]  /*1370*/  @!P0 BRA `(.L_x_15) ;  /* 0x00000000001c8947 */ /* 0x000fea0003800000 */
[----:B01----:R-:W0:Y:S02]  /*1380*/  LDC.64 R4, c[0x0][0x5a0] ;  /* 0x00016800ff047b82 */ /* 0x003e240000000a00 */
[----:B0-----:R-:W2:Y:S02]  /*1390*/  LDG.E.64 R4, desc[UR36][R4.64] ;  /* 0x0000002404047981 */ /* 0x001ea4000c1e1b00 */
[----:B--2---:R-:W-:-:S04]  /*13a0*/  ISETP.NE.U32.AND P0, PT, R4, RZ, PT ;  /* 0x000000ff0400720c */ /* 0x004fc80003f05070 */
[----:B------:R-:W-:-:S13]  /*13b0*/  ISETP.NE.AND.EX P0, PT, R5, RZ, PT, P0 ;  /* 0x000000ff0500720c */ /* 0x000fda0003f05300 */
[----:B------:R-:W-:Y:S05]  /*13c0*/  @!P0 BRA `(.L_x_15) ;  /* 0x0000000000088947 */ /* 0x000fea0003800000 */
[----:B------:R0:W5:Y:S01]  /*13d0*/  LD.E R90, desc[UR36][R4.64] ;  /* 0x00000024045a7980 */ /* 0x000162000c101900 */
[----:B------:R-:W-:Y:S05]  /*13e0*/  BRA `(.L_x_16) ;  /* 0x0000000000247947 */ /* 0x000fea0003800000 */
.L_x_15:
[----:B------:R-:W-:Y:S02]  /*13f0*/  ULDC.64 UR4, c[0x0][0x590] ;  /* 0x0001640000047ab9 */ /* 0x000fe40000000a00 */
[----:B------:R-:W-:-:S04]  /*1400*/  ISETP.NE.U32.AND P0, PT, RZ, UR4, PT ;  /* 0x00000004ff007c0c */ /* 0x000fc8000bf05070 */
[----:B------:R-:W-:-:S13]  /*1410*/  ISETP.NE.AND.EX P0, PT, RZ, UR5, PT, P0 ;  /* 0x00000005ff007c0c */ /* 0x000fda000bf05300 */
[----:B------:R-:W-:Y:S05]  /*1420*/  @!P0 BRA `(.L_x_17) ;  /* 0x00000000000c8947 */ /* 0x000fea0003800000 */
[----:B------:R-:W2:Y:S02]  /*1430*/  LDC.64 R90, c[0x0][0x590] ;  /* 0x00016400ff5a7b82 */ /* 0x000ea40000000a00 */
[----:B--2---:R2:W5:Y:S01]  /*1440*/  LDG.E R90, desc[UR36][R90.64] ;  /* 0x000000245a5a7981 */ /* 0x004562000c1e1900 */
[----:B------:R-:W-:Y:S05]  /*1450*/  BRA `(.L_x_16) ;  /* 0x0000000000087947 */ /* 0x000fea0003800000 */
.L_x_17:
[----:B------:R-:W-:Y:S02]  /*1460*/  ULDC UR4, c[0x0][0x584] ;  /* 0x0001610000047ab9 */ /* 0x000fe40000000800 */
[----:B------:R-:W-:-:S07]  /*1470*/  IMAD.U32 R90, RZ, RZ, UR4 ;  /* 0x00000004ff5a7e24 */ /* 0x000fce000f8e00ff */
.L_x_16:
[----:B------:R-:W-:-:S13]  /*1480*/  LOP3.LUT P0, RZ, R0, 0xff, RZ, 0xc0, !PT ;  /* 0x000000ff00ff7812 */ /* 0x000fda000780c0ff */
[----:B------:R-:W-:Y:S05]  /*1490*/  @!P0 EXIT ;  /* 0x000000000000894d */ /* 0x000fea0003800000 */
[----:B------:R-:W-:Y:S01]  /*14a0*/  ULDC UR4, c[0x0][0x28c] ;  /* 0x0000a30000047ab9 */ /* 0x000fe20000000800 */
[----:B------:R-:W-:Y:S01]  /*14b0*/  UMOV UR38, URZ ;  /* 0x0000003f00267c82 */ /* 0x000fe20008000000 */
[----:B------:R-:W-:Y:S01]  /*14c0*/  UIADD3 UR4, UR4, 0x1f, URZ ;  /* 0x0000001f04047890 */ /* 0x000fe2000fffe03f */
[----:B------:R-:W-:-:S03]  /*14d0*/  UMOV UR39, URZ ;  /* 0x0000003f00277c82 */ /* 0x000fc60008000000 */
[----:B------:R-:W-:-:S04]  /*14e0*/  USHF.R.S32.HI UR5, URZ, 0x1f, UR4 ;  /* 0x0000001f3f057899 */ /* 0x000fc80008011404 */
[----:B------:R-:W-:-:S04]  /*14f0*/  ULEA.HI UR5, UR5, UR4, URZ, 0x5 ;  /* 0x0000000405057291 */ /* 0x000fc8000f8f283f */
[----:B------:R-:W-:-:S12]  /*1500*/  USHF.R.S32.HI UR40, URZ, 0x5, UR5 ;  /* 0x000000053f287899 */ /* 0x000fd80008011405 */
.L_x_169:
[----:B------:R-:W-:Y:S01]  /*1510*/  LOP3.LUT R0, R18, 0x80, RZ, 0xc0, !PT ;  /* 0x0000008012007812 */ /* 0x000fe200078ec0ff */
[----:B------:R-:W3:Y:S01]  /*1520*/  S2UR UR7, SR_CgaCtaId ;  /* 0x00000000000779c3 */ /* 0x000ee20000008800 */
[----:B------:R-:W-:Y:S02]  /*1530*/  UMOV UR6, 0x400 ;  /* 0x0000040000067882 */ /* 0x000fe40000000000 */
[----:B------:R-:W-:-:S06]  /*1540*/  SHF.R.U32.HI R0, RZ, 0x7, R0 ;  /* 0x00000007ff007819 */ /* 0x000fcc0000011600 */
[----:B----4-:R-:W4:Y:S01]  /*1550*/  SHFL.IDX PT, R0, R0, RZ, 0x1f ;  /* 0x00001fff00007589 */ /* 0x010f2200000e0000 */
[----:B---3--:R-:W-:Y:S01]  /*1560*/  ULEA UR6, UR7, UR6, 0x18 ;  /* 0x0000000607067291 */ /* 0x008fe2000f8ec03f */
[----:B----4-:R-:W-:-:S13]  /*1570*/  R2UR UR4, R0 ;  /* 0x00000000000472ca */ /* 0x010fda00000e0000 */
[----:B------:R-:W-:-:S04]  /*1580*/  ULEA.HI UR5, UR4, UR4, URZ, 0x1 ;  /* 0x0000000404057291 */ /* 0x000fc8000f8f083f */
[----:B------:R-:W-:-:S04]  /*1590*/  ULOP3.LUT UR5, UR5, 0x1ffffe, URZ, 0xc0, !UPT ;  /* 0x001ffffe05057892 */ /* 0x000fc8000f8ec03f */
[----:B------:R-:W-:-:S03]  /*15a0*/  UIADD3 UR5, UR4, -UR5, URZ ;  /* 0x8000000504057290 */ /* 0x000fc6000fffe03f */
[----:B------:R-:W-:Y:S01]  /*15b0*/  ULDC UR4, c[0x0][0x28c] ;  /* 0x0000a30000047ab9 */ /* 0x000fe20000000800 */
[----:B------:R-:W-:Y:S01]  /*15c0*/  ULEA UR5, UR5, UR6, 0xb ;  /* 0x0000000605057291 */ /* 0x000fe2000f8e583f */
[----:B------:R-:W-:-:S03]  /*15d0*/  ISETP.LT.AND P0, PT, RZ, UR4, PT ;  /* 0x00000004ff007c0c */ /* 0x000fc6000bf01270 */
[----:B------:R-:W-:-:S04]  /*15e0*/  UIADD3 UR5, UR5, 0x280, URZ ;  /* 0x0000028005057890 */ /* 0x000fc8000fffe03f */
[----:B------:R-:W-:-:S04]  /*15f0*/  USHF.R.U32.HI UR5, URZ, 0x4, UR5 ;  /* 0x000000043f057899 */ /* 0x000fc80008011605 */
[----:B------:R-:W-:-:S04]  /*1600*/  ULOP3.LUT UR5, UR5, 0x3fff, URZ, 0xc0, !UPT ;  /* 0x00003fff05057892 */ /* 0x000fc8000f8ec03f */
[----:B------:R-:W-:Y:S01]  /*1610*/  ULOP3.LUT UR41, UR5, 0x10000, URZ, 0xfc, !UPT ;  /* 0x0001000005297892 */ /* 0x000fe2000f8efc3f */
[----:B01----:R-:W-:Y:S11]  /*1620*/  @P0 BRA `(.L_x_18) ;  /* 0x0000000000400947 */ /* 0x003ff60003800000 */
[----:B------:R-:W-:Y:S01]  /*1630*/  MOV R0, 0x0 ;  /* 0x0000000000007802 */ /* 0x000fe20000000f00 */
[----:B------:R-:W-:Y:S01]  /*1640*/  ULDC.64 UR4, c[0x4][0x68] ;  /* 0x01001a0000047ab9 */ /* 0x000fe20000000a00 */
[----:B------:R-:W-:Y:S01]  /*1650*/  ULDC.64 UR6, c[0x4][0x8] ;  /* 0x0100020000067ab9 */ /* 0x000fe20000000a00 */
[----:B01----:R-:W-:Y:S01]  /*1660*/  IMAD.U32 R4, RZ, RZ, UR4 ;  /* 0x00000004ff047e24 */ /* 0x003fe2000f8e00ff */
[----:B------:R0:W1:Y:S01]  /*1670*/  LDC.64 R14, c[0x4][R0] ;  /* 0x01000000000e7b82 */ /* 0x0000620000000a00 */
[----:B------:R-:W-:Y:S01]  /*1680*/  IMAD.U32 R5, RZ, RZ, UR5 ;  /* 0x00000005ff057e24 */ /* 0x000fe2000f8e00ff */
[----:B------:R-:W-:Y:S01]  /*1690*/  ULDC.64 UR4, c[0x4][0x70] ;  /* 0x01001c0000047ab9 */ /* 0x000fe20000000a00 */
[----:B------:R-:W-:Y:S02]  /*16a0*/  IMAD.U32 R10, RZ, RZ, UR6 ;  /* 0x00000006ff0a7e24 */ /* 0x000fe4000f8e00ff */
[----:B------:R-:W-:Y:S02]  /*16b0*/  IMAD.U32 R6, RZ, RZ, UR4 ;  /* 0x00000004ff067e24 */ /* 0x000fe4000f8e00ff */
[----:B------:R-:W-:-:S02]  /*16c0*/  IMAD.U32 R7, RZ, RZ, UR5 ;  /* 0x00000005ff077e24 */ /* 0x000fc4000f8e00ff */
[----:B------:R-:W-:Y:S02]  /*16d0*/  IMAD.U32 R11, RZ, RZ, UR7 ;  /* 0x00000007ff0b7e24 */ /* 0x000fe4000f8e00ff */
[----:B------:R-:W-:Y:S02]  /*16e0*/  IMAD.MOV.U32 R8, RZ, RZ, 0x1e1 ;  /* 0x000001e1ff087424 */ /* 0x000fe400078e00ff */
[----:B------:R-:W-:Y:S02]  /*16f0*/  IMAD.MOV.U32 R12, RZ, RZ, 0x1 ;  /* 0x00000001ff0c7424 */ /* 0x000fe400078e00ff */
[----:B0-----:R-:W-:-:S07]  /*1700*/  IMAD.MOV.U32 R13, RZ, RZ, RZ ;  /* 0x000000ffff0d7224 */ /* 0x001fce00078e00ff */
[----:B------:R-:W-:-:S07]  /*1710*/  LEPC R20, `(.L_x_18) ;  /* 0x000000001014794e */ /* 0x000fce0000000000 */
[----:B-12--5:R-:W-:Y:S05]  /*1720*/  CALL.ABS.NOINC R14 ;  /* 0x000000000e007343 */ /* 0x026fea0003c00000 */
.L_x_18:
[----:B------:R-:W-:-:S04]  /*1730*/  LOP3.LUT R0, R19, 0x1, RZ, 0xfc, !PT ;  /* 0x0000000113007812 */ /* 0x000fc800078efcff */
[----:B------:R-:W-:-:S13]  /*1740*/  ISETP.NE.AND P0, PT, R0, 0x3, PT ;  /* 0x000000030000780c */ /* 0x000fda0003f05270 */
[----:B------:R-:W-:Y:S05]  /*1750*/  @!P0 BRA `(.L_x_19) ;  /* 0x0000000000048947 */ /* 0x000fea0003800000 */
[----:B------:R-:W-:Y:S01]  /*1760*/  BPT.TRAP 0x1 ;  /* 0x000000040000795c */ /* 0x000fe20000300000 */
.L_x_19:
[----:B------:R-:W3:Y:S01]  /*1770*/  S2UR UR5, SR_CgaCtaId ;  /* 0x00000000000579c3 */ /* 0x000ee20000008800 */
[----:B------:R-:W-:Y:S01]  /*1780*/  UMOV UR4, 0x400 ;  /* 0x0000040000047882 */ /* 0x000fe20000000000 */
[----:B------:R-:W-:Y:S02]  /*1790*/  IMAD.U32 R0, RZ, RZ, UR38 ;  /* 0x00000026ff007e24 */ /* 0x000fe4000f8e00ff */
[----:B------:R-:W-:-:S03]  /*17a0*/  IMAD.U32 R3, RZ, RZ, UR39 ;  /* 0x00000027ff037e24 */ /* 0x000fc6000f8e00ff */
[----:B------:R-:W-:Y:S01]  /*17b0*/  SHF.L.U32 R0, R0, 0x1f, RZ ;  /* 0x0000001f00007819 */ /* 0x000fe200000006ff */
[----:B---3--:R-:W-:-:S06]  /*17c0*/  ULEA UR4, UR5, UR4, 0x18 ;  /* 0x0000000405047291 */ /* 0x008fcc000f8ec03f */
[----:B------:R-:W-:-:S04]  /*17d0*/  IMAD.U32 R6, RZ, RZ, UR4 ;  /* 0x00000004ff067e24 */ /* 0x000fc8000f8e00ff */
[----:B------:R-:W-:-:S04]  /*17e0*/  IMAD R3, R3, 0x8, R6 ;  /* 0x0000000803037824 */ /* 0x000fc800078e0206 */
[----:B------:R3:W4:Y:S01]  /*17f0*/  SYNCS.PHASECHK.TRANS64.TRYWAIT P1, [R3+URZ], R0 ;  /* 0x00000000030075a7 */ /* 0x000722000802017f */
[----:B------:R-:W-:Y:S05]  /*1800*/  @!P0 BRA `(.L_x_20) ;  /* 0x0000000000048947 */ /* 0x000fea0003800000 */
[----:B------:R-:W-:Y:S01]  /*1810*/  BPT.TRAP 0x1 ;  /* 0x000000040000795c */ /* 0x000fe20000300000 */
.L_x_20:
[----:B----4-:R-:W-:Y:S05]  /*1820*/  @P1 BRA `(.L_x_21) ;  /* 0x0000000000081947 */ /* 0x010fea0003800000 */
[----:B------:R-:W4:Y:S02]  /*1830*/  SYNCS.PHASECHK.TRANS64.TRYWAIT P1, [R3+URZ], R0 ;  /* 0x00000000030075a7 */ /* 0x000f24000802017f */
[----:B----4-:R-:W-:Y:S05]  /*1840*/  @!P1 BRA `(.L_x_22) ;  /* 0x0000006400c09947 */ /* 0x010fea0003800000 */
.L_x_21:
[----:B------:R-:W-:-:S04]  /*1850*/  UISETP.LT.AND UP0, UPT, UR40, 0x1, UPT ;  /* 0x000000012800788c */ /* 0x000fc8000bf01270 */
[----:B------:R-:W-:-:S06]  /*1860*/  USEL UR4, UR40, 0x1, UP0 ;  /* 0x0000000128047887 */ /* 0x000fcc0008000000 */
[----:B---34-:R-:W-:Y:S01]  /*1870*/  IMAD.U32 R0, RZ, RZ, UR4 ;  /* 0x00000004ff007e24 */ /* 0x018fe2000f8e00ff */
[----:B------:R-:W-:Y:S05]  /*1880*/  WARPSYNC.ALL ;  /* 0x0000000000007948 */ /* 0x000fea0003800000 */
[----:B------:R-:W-:-:S04]  /*1890*/  IADD3 R0, -R0, UR40, RZ ;  /* 0x0000002800007c10 */ /* 0x000fc8000fffe1ff */
[----:B------:R-:W-:Y:S02]  /*18a0*/  ISETP.GE.AND P1, PT, R0, 0x1, PT ;  /* 0x000000010000780c */ /* 0x000fe40003f26270 */
[----:B------:R-:W-:Y:S01]  /*18b0*/  R2UR UR4, R6 ;  /* 0x00000000060472ca */ /* 0x000fe200000e0000 */
[----:B------:R-:W-:Y:S01]  /*18c0*/  WARPGROUP.ARRIVE ;  /* 0x00000000000079c5 */ /* 0x000fe20000000000 */
[----:B------:R-:W-:Y:S01]  /*18d0*/  UMOV UR5, 0xc0000010 ;  /* 0xc000001000057882 */ /* 0x000fe20000000000 */
[----:B------:R-:W-:-:S10]  /*18e0*/  UMOV UR7, 0xc0000010 ;  /* 0xc000001000077882 */ /* 0x000fd40000000000 */
[----:B------:R-:W-:-:S04]  /*18f0*/  UIADD3 UR4, UR4, 0x2a280, URZ ;  /* 0x0002a28004047890 */ /* 0x000fc8000fffe03f */
[----:B------:R-:W-:-:S04]  /*1900*/  USHF.R.U32.HI UR4, URZ, 0x4, UR4 ;  /* 0x000000043f047899 */ /* 0x000fc80008011604 */
[----:B------:R-:W-:-:S04]  /*1910*/  ULOP3.LUT UR4, UR4, 0x3fff, URZ, 0xc0, !UPT ;  /* 0x00003fff04047892 */ /* 0x000fc8000f8ec03f */
[----:B------:R-:W-:Y:S02]  /*1920*/  ULOP3.LUT UR10, UR4, 0x10000, URZ, 0xfc, !UPT ;  /* 0x00010000040a7892 */ /* 0x000fe4000f8efc3f */
[----:B------:R-:W-:Y:S02]  /*1930*/  UIMAD UR4, UR39, 0x180, UR41 ;  /* 0x00000180270478a4 */ /* 0x000fe4000f8e0229 */
[----:B------:R-:W-:Y:S02]  /*1940*/  ULEA UR6, UR39, UR10, 0x7 ;  /* 0x0000000a27067291 */ /* 0x000fe4000f8e383f */
[----:B------:R-:W-:-:S07]  /*1950*/  UIADD3 UR8, UR4, 0x100, URZ ;  /* 0x0000010004087890 */ /* 0x000fce000fffe03f */
[----:B------:R-:W-:Y:S01]  /*1960*/  IGMMA.64x64x32.S8.S8 R56, gdesc[UR4], RZ, !UPT, gsb0 ;  /* 0x01e00000043879f1 */ /* 0x000fe2000c0410ff */
[----:B------:R-:W-:Y:S01]  /*1970*/  UMOV UR4, UR8 ;  /* 0x0000000800047c82 */ /* 0x000fe20008000000 */
[----:B------:R-:W-:Y:S01]  /*1980*/  UMOV UR5, 0xc0000010 ;  /* 0xc000001000057882 */ /* 0x000fe20000000000 */
[----:B------:R-:W-:Y:S02]  /*1990*/  WARPGROUP.DEPBAR.LE gsb0, 0x0 ;  /* 0x00008000000079c5 */ /* 0x000fe40000010000 */
[----:B------:R-:W-:-:S06]  /*19a0*/  WARPGROUP.ARRIVE ;  /* 0x00000000000079c5 */ /* 0x000fcc0000000000 */
[----:B------:R-:W-:Y:S03]  /*19b0*/  IGMMA.64x64x32.S8.S8 R24, gdesc[UR4], RZ, !UPT, gsb0 ;  /* 0x01e00000041879f1 */ /* 0x000fe6000c0410ff */
[----:B------:R-:W-:Y:S02]  /*19c0*/  WARPGROUP.DEPBAR.LE gsb0, 0x0 ;  /* 0x00008000000079c5 */ /* 0x000fe40000010000 */
[----:B------:R-:W-:Y:S05]  /*19d0*/  @!P1 BRA `(.L_x_23) ;  /* 0x0000000000e09947 */ /* 0x000fea0003800000 */
[----:B------:R-:W-:Y:S02]  /*19e0*/  UIADD3 UR4, UR39, 0x1, URZ ;  /* 0x0000000127047890 */ /* 0x000fe4000fffe03f */
[----:B------:R-:W-:Y:S02]  /*19f0*/  IMAD.U32 R3, RZ, RZ, UR39 ;  /* 0x00000027ff037e24 */ /* 0x000fe4000f8e00ff */
[----:B------:R-:W-:-:S04]  /*1a00*/  UISETP.NE.AND UP0, UPT, UR4, 0x1c, UPT ;  /* 0x0000001c0400788c */ /* 0x000fc8000bf05270 */
[----:B------:R-:W-:Y:S02]  /*1a10*/  USEL UR5, URZ, 0x1, UP0 ;  /* 0x000000013f057887 */ /* 0x000fe40008000000 */
[----:B------:R-:W-:Y:S02]  /*1a20*/  USEL UR8, UR4, URZ, UP0 ;  /* 0x0000003f04087287 */ /* 0x000fe40008000000 */
[----:B------:R-:W-:-:S06]  /*1a30*/  ULOP3.LUT UR5, UR38, UR5, URZ, 0x3c, !UPT ;  /* 0x0000000526057292 */ /* 0x000fcc000f8e3c3f */
[----:B------:R-:W-:-:S07]  /*1a40*/  IMAD.U32 R7, RZ, RZ, UR5 ;  /* 0x00000005ff077e24 */ /* 0x000fce000f8e00ff */
.L_x_30:
[----:B------:R-:W-:Y:S05]  /*1a50*/  @!P0 BRA `(.L_x_24) ;  /* 0x0000000000048947 */ /* 0x000fea0003800000 */
[----:B------:R-:W-:Y:S01]  /*1a60*/  BPT.TRAP 0x1 ;  /* 0x000000040000795c */ /* 0x000fe20000300000 */
.L_x_24:
[----:B------:R-:W3:Y:S01]  /*1a70*/  S2UR UR5, SR_CgaCtaId ;  /* 0x00000000000579c3 */ /* 0x000ee20000008800 */
[----:B------:R-:W-:Y:S01]  /*1a80*/  UMOV UR4, 0x400 ;  /* 0x0000040000047882 */ /* 0x000fe20000000000 */
[----:B01----:R-:W-:Y:S01]  /*1a90*/  IMAD.U32 R5, RZ, RZ, UR8 ;  /* 0x00000008ff057e24 */ /* 0x003fe2000f8e00ff */
[----:B------:R-:W-:Y:S01]  /*1aa0*/  SHF.L.U32 R4, R7, 0x1f, RZ ;  /* 0x0000001f07047819 */ /* 0x000fe200000006ff */
[----:B---3--:R-:W-:-:S06]  /*1ab0*/  ULEA UR4, UR5, UR4, 0x18 ;  /* 0x0000000405047291 */ /* 0x008fcc000f8ec03f */
[----:B------:R-:W-:-:S04]  /*1ac0*/  IMAD.U32 R6, RZ, RZ, UR4 ;  /* 0x00000004ff067e24 */ /* 0x000fc8000f8e00ff */
[----:B------:R-:W-:-:S04]  /*1ad0*/  IMAD R5, R5, 0x8, R6 ;  /* 0x0000000805057824 */ /* 0x000fc800078e0206 */
[----:B------:R0:W1:Y:S01]  /*1ae0*/  SYNCS.PHASECHK.TRANS64.TRYWAIT P1, [R5+URZ], R4 ;  /* 0x00000004050075a7 */ /* 0x000062000802017f */
[----:B------:R-:W-:Y:S05]  /*1af0*/  @!P0 BRA `(.L_x_25) ;  /* 0x0000000000048947 */ /* 0x000fea0003800000 */
[----:B------:R-:W-:Y:S01]  /*1b00*/  BPT.TRAP 0x1 ;  /* 0x000000040000795c */ /* 0x000fe20000300000 */
.L_x_25:
[----:B-1----:R-:W-:Y:S05]  /*1b10*/  @P1 BRA `(.L_x_26) ;  /* 0x0000000000081947 */ /* 0x002fea0003800000 */
[----:B------:R-:W1:Y:S02]  /*1b20*/  SYNCS.PHASECHK.TRANS64.TRYWAIT P1, [R5+URZ], R4 ;  /* 0x00000004050075a7 */ /* 0x000e64000802017f */
[----:B-1----:R-:W-:Y:S05]  /*1b30*/  @!P1 BRA `(.L_x_27) ;  /* 0x0000006400189947 */ /* 0x002fea0003800000 */
.L_x_26:
[----:B------:R-:W-:Y:S01]  /*1b40*/  ULEA UR6, UR8, UR10, 0x7 ;  /* 0x0000000a08067291 */ /* 0x000fe2000f8e383f */
[----:B------:R-:W-:Y:S01]  /*1b50*/  WARPGROUP.ARRIVE ;  /* 0x00000000000079c5 */ /* 0x000fe20000000000 */
[----:B------:R-:W-:Y:S01]  /*1b60*/  UIMAD UR4, UR8, 0x180, UR41 ;  /* 0x00000180080478a4 */ /* 0x000fe2000f8e0229 */
[----:B------:R-:W-:Y:S01]  /*1b70*/  UMOV UR7, 0xc0000010 ;  /* 0xc000001000077882 */ /* 0x000fe20000000000 */
[----:B------:R-:W-:Y:S02]  /*1b80*/  UMOV UR5, 0xc0000010 ;  /* 0xc000001000057882 */ /* 0x000fe40000000000 */
[----:B------:R-:W-:-:S05]  /*1b90*/  UIADD3 UR9, UR4, 0x100, URZ ;  /* 0x0000010004097890 */ /* 0x000fca000fffe03f */
[----:B------:R-:W-:Y:S01]  /*1ba0*/  IGMMA.64x64x32.S8.S8 R56, gdesc[UR4], R56, gsb0 ;  /* 0x01e00000043879f1 */ /* 0x000fe20008041038 */
[----:B------:R-:W-:Y:S01]  /*1bb0*/  UMOV UR5, 0xc0000010 ;  /* 0xc000001000057882 */ /* 0x000fe20000000000 */
[----:B------:R-:W-:Y:S01]  /*1bc0*/  UMOV UR4, UR9 ;  /* 0x0000000900047c82 */ /* 0x000fe20008000000 */
[----:B------:R-:W-:Y:S02]  /*1bd0*/  WARPGROUP.DEPBAR.LE gsb0, 0x0 ;  /* 0x00008000000079c5 */ /* 0x000fe40000010000 */
[----:B------:R-:W-:-:S06]  /*1be0*/  WARPGROUP.ARRIVE ;  /* 0x00000000000079c5 */ /* 0x000fcc0000000000 */
[----:B------:R-:W-:Y:S03]  /*1bf0*/  IGMMA.64x64x32.S8.S8 R24, gdesc[UR4], R24, gsb0 ;  /* 0x01e00000041879f1 */ /* 0x000fe60008041018 */
[----:B------:R-:W-:Y:S02]  /*1c00*/  WARPGROUP.DEPBAR.LE gsb0, 0x0 ;  /* 0x00008000000079c5 */ /* 0x000fe40000010000 */
[----:B------:R-:W-:Y:S05]  /*1c10*/  @!P0 BRA `(.L_x_28) ;  /* 0x0000000000048947 */ /* 0x000fea0003800000 */
[----:B------:R-:W-:Y:S01]  /*1c20*/  BPT.TRAP 0x1 ;  /* 0x000000040000795c */ /* 0x000fe20000300000 */
.L_x_28:
[----:B------:R-:W-:-:S13]  /*1c30*/  ISETP.NE.AND P1, PT, R23, RZ, PT ;  /* 0x000000ff1700720c */ /* 0x000fda0003f25270 */
[----:B01----:R-:W-:-:S04]  /*1c40*/  @P1 IMAD R4, R3, 0x8, R6 ;  /* 0x0000000803041824 */ /* 0x003fc800078e0206 */
[----:B------:R-:W-:-:S05]  /*1c50*/  @P1 VIADD R5, R4, 0xe0 ;  /* 0x000000e004051836 */ /* 0x000fca0000000000 */
[----:B------:R-:W-:-:S04]  /*1c60*/  @P1 PRMT R5, R22, 0x654, R5 ;  /* 0x0000065416051816 */ /* 0x000fc80000000005 */
[----:B------:R0:W-:Y:S01]  /*1c70*/  @P1 SYNCS.ARRIVE.TRANS64.RED.A1T0 RZ, [R5+URZ], RZ ;  /* 0x000000ff05ff19a7 */ /* 0x0001e2000810043f */
[----:B------:R-:W-:-:S13]  /*1c80*/  ISETP.GT.U32.AND P1, PT, R19, 0x1, PT ;  /* 0x000000011300780c */ /* 0x000fda0003f24070 */
[----:B0-----:R-:W-:Y:S05]  /*1c90*/  @P1 BRA `(.L_x_29) ;  /* 0x0000000000041947 */ /* 0x001fea0003800000 */
[----:B------:R-:W-:Y:S01]  /*1ca0*/  BPT.TRAP 0x1 ;  /* 0x000000040000795c */ /* 0x000fe20000300000 */
.L_x_29:
[----:B------:R-:W-:Y:S01]  /*1cb0*/  UIADD3 UR8, UR8, 0x1, URZ ;  /* 0x0000000108087890 */ /* 0x000fe2000fffe03f */
[C---:B------:R-:W-:Y:S01]  /*1cc0*/  ISETP.GT.AND P2, PT, R0.reuse, 0x1, PT ;  /* 0x000000010000780c */ /* 0x040fe20003f44270 */
[----:B------:R-:W-:Y:S02]  /*1cd0*/  VIADD R3, R3, 0x1 ;  /* 0x0000000103037836 */ /* 0x000fe40000000000 */
[----:B------:R-:W-:Y:S01]  /*1ce0*/  UISETP.NE.AND UP0, UPT, UR8, 0x1c, UPT ;  /* 0x0000001c0800788c */ /* 0x000fe2000bf05270 */
[----:B------:R-:W-:Y:S02]  /*1cf0*/  VIADD R0, R0, 0xffffffff ;  /* 0xffffffff00007836 */ /* 0x000fe40000000000 */
[C---:B------:R-:W-:Y:S01]  /*1d00*/  ISETP.NE.AND P1, PT, R3.reuse, 0x1c, PT ;  /* 0x0000001c0300780c */ /* 0x040fe20003f25270 */
[----:B------:R-:W-:Y:S02]  /*1d10*/  USEL UR4, URZ, 0x1, UP0 ;  /* 0x000000013f047887 */ /* 0x000fe40008000000 */
[----:B------:R-:W-:Y:S01]  /*1d20*/  USEL UR8, UR8, URZ, UP0 ;  /* 0x0000003f08087287 */ /* 0x000fe20008000000 */
[----:B------:R-:W-:-:S03]  /*1d30*/  SEL R3, R3, RZ, P1 ;  /* 0x000000ff03037207 */ /* 0x000fc60000800000 */
[----:B------:R-:W-:Y:S01]  /*1d40*/  LOP3.LUT R7, R7, UR4, RZ, 0x3c, !PT ;  /* 0x0000000407077c12 */ /* 0x000fe2000f8e3cff */
[----:B------:R-:W-:Y:S07]  /*1d50*/  @P2 BRA `(.L_x_30) ;  /* 0xfffffffc003c2947 */ /* 0x000fee000383ffff */
.L_x_23:
[----:B------:R-:W3:Y:S02]  /*1d60*/  LDC R0, c[0x0][0x28c] ;  /* 0x0000a300ff007b82 */ /* 0x000ee40000000800 */
[----:B---3--:R-:W-:-:S13]  /*1d70*/  ISETP.GE.AND P1, PT, R0, 0x1, PT ;  /* 0x000000010000780c */ /* 0x008fda0003f26270 */
[----:B------:R-:W-:Y:S05]  /*1d80*/  @!P1 BRA `(.L_x_31) ;  /* 0x0000000000509947 */ /* 0x000fea0003800000 */
[----:B------:R-:W-:Y:S05]  /*1d90*/  @!P0 BRA `(.L_x_32) ;  /* 0x0000000000048947 */ /* 0x000fea0003800000 */
[----:B------:R-:W-:Y:S01]  /*1da0*/  BPT.TRAP 0x1 ;  /* 0x000000040000795c */ /* 0x000fe20000300000 */
.L_x_32:
[----:B------:R-:W-:Y:S01]  /*1db0*/  ISETP.NE.AND P0, PT, R23, RZ, PT ;  /* 0x000000ff1700720c */ /* 0x000fe20003f05270 */
[----:B------:R-:W-:Y:S01]  /*1dc0*/  BSSY B0, `(.L_x_33) ;  /* 0x000000e000007945 */ /* 0x000fe20003800000 */
[----:B------:R-:W-:-:S11]  /*1dd0*/  ISETP.GT.U32.AND P1, PT, R19, 0x1, PT ;  /* 0x000000011300780c */ /* 0x000fd60003f24070 */
[----:B------:R-:W-:Y:S05]  /*1de0*/  @!P0 BRA `(.L_x_34) ;  /* 0x00000000002c8947 */ /* 0x000fea0003800000 */
[----:B------:R-:W-:-:S04]  /*1df0*/  UISETP.LT.AND UP0, UPT, UR40, 0x1, UPT ;  /* 0x000000012800788c */ /* 0x000fc8000bf01270 */
[----:B------:R-:W-:-:S04]  /*1e00*/  USEL UR6, UR40, 0x1, UP0 ;  /* 0x0000000128067887 */ /* 0x000fc80008000000 */
[----:B------:R-:W-:-:S04]  /*1e10*/  UIADD3 UR6, UR39, UR40, -UR6 ;  /* 0x0000002827067290 */ /* 0x000fc8000fffe806 */
[----:B------:R-:W-:-:S04]  /*1e20*/  USHF.R.U32.HI UR4, URZ, 0x2, UR6 ;  /* 0x000000023f047899 */ /* 0x000fc80008011606 */
[----:B------:R-:W-:-:S04]  /*1e30*/  UIMAD.WIDE.U32 UR4, UR4, 0x24924925, URZ ;  /* 0x24924925040478a5 */ /* 0x000fc8000f8e003f */
[----:B------:R-:W-:-:S06]  /*1e40*/  UIMAD UR4, UR5, -0x1c, UR6 ;  /* 0xffffffe4050478a4 */ /* 0x000fcc000f8e0206 */
[----:B------:R-:W-:-:S04]  /*1e50*/  IMAD.U32 R3, RZ, RZ, UR4 ;  /* 0x00000004ff037e24 */ /* 0x000fc8000f8e00ff */
[----:B------:R-:W-:-:S04]  /*1e60*/  IMAD R0, R3, 0x8, R6 ;  /* 0x0000000803007824 */ /* 0x000fc800078e0206 */
[----:B------:R-:W-:-:S05]  /*1e70*/  VIADD R3, R0, 0xe0 ;  /* 0x000000e000037836 */ /* 0x000fca0000000000 */
[----:B------:R-:W-:-:S04]  /*1e80*/  PRMT R3, R22, 0x654, R3 ;  /* 0x0000065416037816 */ /* 0x000fc80000000003 */
[----:B------:R3:W-:Y:S03]  /*1e90*/  SYNCS.ARRIVE.TRANS64.RED.A1T0 RZ, [R3+URZ], RZ ;  /* 0x000000ff03ff79a7 */ /* 0x0007e6000810043f */
.L_x_34:
[----:B------:R-:W-:Y:S05]  /*1ea0*/  BSYNC B0 ;  /* 0x0000000000007941 */ /* 0x000fea0003800000 */
.L_x_33:
[----:B------:R-:W-:Y:S05]  /*1eb0*/  @P1 BRA `(.L_x_31) ;  /* 0x0000000000041947 */ /* 0x000fea0003800000 */
[----:B------:R-:W-:Y:S01]  /*1ec0*/  BPT.TRAP 0x1 ;  /* 0x000000040000795c */ /* 0x000fe20000300000 */
.L_x_31:
[----:B------:R-:W4:Y:S01]  /*1ed0*/  LDC R6, c[0x0][0x288] ;  /* 0x0000a200ff067b82 */ /* 0x000f220000000800 */
[--C-:B------:R-:W-:Y:S01]  /*1ee0*/  SHF.R.U32.HI R0, RZ, 0x2, R18.reuse ;  /* 0x00000002ff007819 */ /* 0x100fe20000011612 */
[----:B------:R-:W-:Y:S01]  /*1ef0*/  IMAD.SHL.U32 R93, R93, 0x40, RZ ;  /* 0x000000405d5d7824 */ /* 0x000fe200078e00ff */
[C---:B01----:R-:W-:Y:S01]  /*1f00*/  LOP3.LUT R4, R18.reuse, 0x60, RZ, 0xc0, !PT ;  /* 0x0000006012047812 */ /* 0x043fe200078ec0ff */
[----:B------:R-:W-:Y:S01]  /*1f10*/  UIADD3 UR39, UR40, UR39, URZ ;  /* 0x0000002728277290 */ /* 0x000fe2000fffe03f */
[----:B------:R-:W-:Y:S01]  /*1f20*/  SHF.R.U32.HI R5, RZ, 0x7, R18 ;  /* 0x00000007ff057819 */ /* 0x000fe20000011612 */
[----:B------:R-:W-:Y:S01]  /*1f30*/  IMAD.SHL.U32 R14, R18, 0x2, RZ ;  /* 0x00000002120e7824 */ /* 0x000fe200078e00ff */
[----:B---3--:R-:W-:Y:S01]  /*1f40*/  LOP3.LUT R3, R0, 0x7, RZ, 0xc0, !PT ;  /* 0x0000000700037812 */ /* 0x008fe200078ec0ff */
[----:B------:R-:W-:Y:S01]  /*1f50*/  UISETP.GT.U32.AND UP0, UPT, UR39, 0x1b, UPT ;  /* 0x0000001b2700788c */ /* 0x000fe2000bf04070 */
[----:B------:R-:W-:Y:S01]  /*1f60*/  SHF.R.U32.HI R4, RZ, 0x1, R4 ;  /* 0x00000001ff047819 */ /* 0x000fe20000011604 */
[----:B------:R-:W-:Y:S01]  /*1f70*/  ULDC UR7, c[0x0][0x284] ;  /* 0x0000a10000077ab9 */ /* 0x000fe20000000800 */
[----:B------:R-:W-:Y:S01]  /*1f80*/  LOP3.LUT R0, R5, 0x1, RZ, 0xc0, !PT ;  /* 0x0000000105007812 */ /* 0x000fe200078ec0ff */
[----:B------:R-:W-:Y:S01]  /*1f90*/  UISETP.LT.U32.AND UP0, UPT, UR40, 0x1c, UP0 ;  /* 0x0000001c2800788c */ /* 0x000fe20008701070 */
[----:B------:R-:W-:Y:S01]  /*1fa0*/  IADD3 R5, RZ, -R4, -R3 ;  /* 0x80000004ff057210 */ /* 0x000fe20007ffe803 */
[----:B------:R-:W-:Y:S01]  /*1fb0*/  UISETP.GE.U32.AND UP1, UPT, UR40, 0x1c, UPT ;  /* 0x0000001c2800788c */ /* 0x000fe2000bf26070 */
[----:B------:R-:W-:Y:S01]  /*1fc0*/  SHF.R.S32.HI R96, RZ, 0x1f, R88 ;  /* 0x0000001fff607819 */ /* 0x000fe20000011458 */
[C---:B------:R-:W-:Y:S01]  /*1fd0*/  IMAD.SHL.U32 R8, R0.reuse, 0x40, RZ ;  /* 0x0000004000087824 */ /* 0x040fe200078e00ff */
[C---:B------:R-:W-:Y:S01]  /*1fe0*/  LOP3.LUT R14, R93.reuse, 0x6, R14, 0xf8, !PT ;  /* 0x000000065d0e7812 */ /* 0x040fe200078ef80e */
[----:B------:R-:W-:Y:S01]  /*1ff0*/  IMAD R5, R0, -0x40, R5 ;  /* 0xffffffc000057824 */ /* 0x000fe200078e0205 */
[----:B------:R-:W-:Y:S01]  /*2000*/  LOP3.LUT R0, R18, 0x3, RZ, 0xc0, !PT ;  /* 0x0000000312007812 */ /* 0x000fe200078ec0ff */
[----:B------:R-:W-:Y:S01]  /*2010*/  ULDC.64 UR8, c[0x0][0x5d0] ;  /* 0x0001740000087ab9 */ /* 0x000fe20000000a00 */
[----:B------:R-:W-:Y:S01]  /*2020*/  LOP3.LUT R3, R8, 0x40, R3, 0xe2, !PT ;  /* 0x0000004008037812 */ /* 0x000fe200078ee203 */
[----:B------:R-:W-:Y:S01]  /*2030*/  USHF.R.U32.HI UR4, URZ, 0x2, UR39 ;  /* 0x000000023f047899 */ /* 0x000fe20008011627 */
[----:B------:R-:W-:Y:S01]  /*2040*/  SHF.R.S32.HI R15, RZ, 0x1f, R14 ;  /* 0x0000001fff0f7819 */ /* 0x000fe2000001140e */
[----:B----4-:R-:W-:Y:S01]  /*2050*/  IMAD R8, R0, -0x2, R6 ;  /* 0xfffffffe00087824 */ /* 0x010fe200078e0206 */
[----:B------:R-:W-:Y:S01]  /*2060*/  ISETP.GE.AND P0, PT, R93, R6, PT ;  /* 0x000000065d00720c */ /* 0x000fe20003f06270 */
[----:B------:R-:W-:Y:S01]  /*2070*/  IMAD R0, R92, 0xc0, RZ ;  /* 0x000000c05c007824 */ /* 0x000fe200078e02ff */
[----:B------:R-:W-:Y:S01]  /*2080*/  USEL UR6, URZ, 0x1, !UP0 ;  /* 0x000000013f067887 */ /* 0x000fe2000c000000 */
[----:B------:R-:W-:Y:S01]  /*2090*/  LOP3.LUT R4, R3, R4, RZ, 0xfc, !PT ;  /* 0x0000000403047212 */ /* 0x000fe200078efcff */
[----:B------:R-:W-:Y:S01]  /*20a0*/  IMAD R3, R96, UR8, RZ ;  /* 0x0000000860037c24 */ /* 0x000fe2000f8e02ff */
[----:B------:R-:W-:Y:S01]  /*20b0*/  UIMAD.WIDE.U32 UR4, UR4, 0x24924925, URZ ;  /* 0x24924925040478a5 */ /* 0x000fe2000f8e003f */
[----:B------:R-:W-:Y:S01]  /*20c0*/  ISETP.GE.OR P0, PT, R0, UR7, P0 ;  /* 0x0000000700007c0c */ /* 0x000fe20008706670 */
[----:B------:R-:W-:Y:S01]  /*20d0*/  ULOP3.LUT UR38, UR38, UR6, URZ, 0x3c, !UPT ;  /* 0x0000000626267292 */ /* 0x000fe2000f8e3c3f */
[----:B------:R-:W-:Y:S01]  /*20e0*/  IMAD R3, R88, UR9, R3 ;  /* 0x0000000958037c24 */ /* 0x000fe2000f8e0203 */
[----:B------:R-:W-:Y:S01]  /*20f0*/  IADD3 R102, -R0, UR7, R5 ;  /* 0x0000000700667c10 */ /* 0x000fe2000fffe105 */
[----:B------:R-:W-:Y:S01]  /*2100*/  IMAD.WIDE.U32 R6, R88, UR8, R14 ;  /* 0x0000000858067c25 */ /* 0x000fe2000f8e000e */
[----:B------:R-:W-:-:S02]  /*2110*/  UIMAD UR39, UR5, -0x1c, UR39 ;  /* 0xffffffe4052778a4 */ /* 0x000fc4000f8e0227 */
[----:B------:R-:W-:Y:S01]  /*2120*/  @UP1 ULOP3.LUT UR38, UR38, 0x1, UR5, 0x78, !UPT ;  /* 0x0000000126261892 */ /* 0x000fe2000f8e7805 */
[----:B------:R-:W-:Y:S02]  /*2130*/  IMAD.MOV.U32 R5, RZ, RZ, RZ ;  /* 0x000000ffff057224 */ /* 0x000fe400078e00ff */
[----:B------:R-:W-:Y:S02]  /*2140*/  IMAD.IADD R7, R7, 0x1, R3 ;  /* 0x0000000107077824 */ /* 0x000fe400078e0203 */
[----:B------:R-:W-:-:S04]  /*2150*/  IMAD.WIDE R4, R92, 0xc0, R4 ;  /* 0x000000c05c047825 */ /* 0x000fc800078e0204 */
[----:B------:R-:W-:Y:S02]  /*2160*/  IMAD.IADD R3, R8, 0x1, -R93 ;  /* 0x0000000108037824 */ /* 0x000fe400078e0a5d */
[----:B------:R-:W-:Y:S01]  /*2170*/  IMAD.MOV.U32 R0, RZ, RZ, -0x1 ;  /* 0xffffffffff007424 */ /* 0x000fe200078e00ff */
[----:B------:R-:W-:Y:S06]  /*2180*/  @P0 BRA `(.L_x_35) ;  /* 0x0000003000f40947 */ /* 0x000fec0003800000 */
[----:B------:R-:W0:Y:S01]  /*2190*/  LDC.64 R20, c[0x0][0x5c8] ;  /* 0x00017200ff147b82 */ /* 0x000e220000000a00 */
[----:B------:R-:W-:Y:S01]  /*21a0*/  ULDC.64 UR4, c[0x0][0x5c0] ;  /* 0x0001700000047ab9 */ /* 0x000fe20000000a00 */
[----:B------:R-:W-:Y:S01]  /*21b0*/  BSSY B0, `(.L_x_35) ;  /* 0x000033a000007945 */ /* 0x000fe20003800000 */
[-C--:B0-----:R-:W-:Y:S01]  /*21c0*/  IMAD R8, R5, R20.reuse, RZ ;  /* 0x0000001405087224 */ /* 0x081fe200078e02ff */
[----:B------:R-:W-:Y:S01]  /*21d0*/  SHF.L.U64.HI R13, R20, 0x7, R21 ;  /* 0x00000007140d7819 */ /* 0x000fe20000010215 */
[----:B------:R-:W-:-:S04]  /*21e0*/  IMAD.WIDE.U32 R6, R4, R20, R6 ;  /* 0x0000001404067225 */ /* 0x000fc800078e0006 */
[----:B------:R-:W-:Y:S01]  /*21f0*/  IMAD R9, R4, R21, R8 ;  /* 0x0000001504097224 */ /* 0x000fe200078e0208 */
[----:B------:R-:W-:Y:S01]  /*2200*/  IADD3 R94, P0, R6, UR4, RZ ;  /* 0x00000004065e7c10 */ /* 0x000fe2000ff1e0ff */
[C---:B------:R-:W-:Y:S02]  /*2210*/  IMAD.SHL.U32 R11, R20.reuse, 0x80, RZ ;  /* 0x00000080140b7824 */ /* 0x040fe400078e00ff */
[----:B------:R-:W-:Y:S01]  /*2220*/  IMAD.IADD R9, R7, 0x1, R9 ;  /* 0x0000000107097824 */ /* 0x000fe200078e0209 */
[-C--:B------:R-:W-:Y:S02]  /*2230*/  LEA R6, P1, R20, R94.reuse, 0x3 ;  /* 0x0000005e14067211 */ /* 0x080fe400078218ff */
[----:B------:R-:W-:Y:S02]  /*2240*/  IADD3 R8, P2, R11, R94, RZ ;  /* 0x0000005e0b087210 */ /* 0x000fe40007f5e0ff */
[----:B------:R-:W-:Y:S02]  /*2250*/  IADD3.X R95, R9, UR5, RZ, P0, !PT ;  /* 0x00000005095f7c10 */ /* 0x000fe400087fe4ff */
[----:B-----5:R-:W-:-:S02]  /*2260*/  ISETP.NE.AND P0, PT, R90, RZ, PT ;  /* 0x000000ff5a00720c */ /* 0x020fc40003f05270 */
[----:B------:R-:W-:Y:S01]  /*2270*/  LEA.HI.X R7, R20, R95, R21, 0x3, P1 ;  /* 0x0000005f14077211 */ /* 0x000fe200008f1c15 */
[----:B------:R-:W-:Y:S01]  /*2280*/  IMAD.X R9, R13, 0x1, R95, P2 ;  /* 0x000000010d097824 */ /* 0x000fe200010e065f */
[----:B------:R-:W-:-:S05]  /*2290*/  IADD3 R10, P1, R11, R6, RZ ;  /* 0x000000060b0a7210 */ /* 0x000fca0007f3e0ff */
[----:B------:R-:W-:-:S04]  /*22a0*/  IMAD.X R11, R13, 0x1, R7, P1 ;  /* 0x000000010d0b7824 */ /* 0x000fc800008e0607 */
[----:B------:R-:W-:Y:S05]  /*22b0*/  @!P0 BRA `(.L_x_36) ;  /* 0x0000002400948947 */ /* 0x000fea0003800000 */
[----:B------:R-:W0:Y:S01]  /*22c0*/  LDC.64 R92, c[0x0][0x5b0] ;  /* 0x00016c00ff5c7b82 */ /* 0x000e220000000a00 */
[----:B------:R-:W-:Y:S01]  /*22d0*/  ULDC.64 UR4, c[0x0][0x5b8] ;  /* 0x00016e0000047ab9 */ /* 0x000fe20000000a00 */
[----:B------:R-:W-:Y:S01]  /*22e0*/  ISETP.GE.AND P0, PT, R102, 0x1, PT ;  /* 0x000000016600780c */ /* 0x000fe20003f06270 */
[----:B------:R-:W-:Y:S01]  /*22f0*/  IMAD R21, R96, UR4, RZ ;  /* 0x0000000460157c24 */ /* 0x000fe2000f8e02ff */
[----:B------:R-:W-:Y:S01]  /*2300*/  BSSY B1, `(.L_x_37) ;  /* 0x0000010000017945 */ /* 0x000fe20003800000 */
[C---:B------:R-:W-:Y:S01]  /*2310*/  IMAD.WIDE.U32 R14, R88.reuse, UR4, R14 ;  /* 0x00000004580e7c25 */ /* 0x040fe2000f8e000e */
[----:B------:R-:W-:Y:S02]  /*2320*/  ISETP.LT.OR P3, PT, R3, 0x1, !P0 ;  /* 0x000000010300780c */ /* 0x000fe40004761670 */
[----:B------:R-:W1:Y:S01]  /*2330*/  LDC.64 R12, c[0x0][0x5a8] ;  /* 0x00016a00ff0c7b82 */ /* 0x000e620000000a00 */
[----:B------:R-:W-:Y:S02]  /*2340*/  IMAD R21, R88, UR5, R21 ;  /* 0x0000000558157c24 */ /* 0x000fe4000f8e0215 */
[----:B------:R-:W-:-:S02]  /*2350*/  IMAD.MOV.U32 R20, RZ, RZ, R14 ;  /* 0x000000ffff147224 */ /* 0x000fc400078e000e */
[----:B------:R-:W-:Y:S02]  /*2360*/  IMAD.IADD R21, R15, 0x1, R21 ;  /* 0x000000010f157824 */ /* 0x000fe400078e0215 */
[-C--:B0-----:R-:W-:Y:S01]  /*2370*/  IMAD R88, R5, R92.reuse, RZ ;  /* 0x0000005c05587224 */ /* 0x081fe200078e02ff */
[----:B------:R-:W-:Y:S01]  /*2380*/  SHF.L.U64.HI R99, R92, 0x3, R93 ;  /* 0x000000035c637819 */ /* 0x000fe2000001025d */
[----:B------:R-:W-:-:S04]  /*2390*/  IMAD.WIDE.U32 R96, R4, R92, R20 ;  /* 0x0000005c04607225 */ /* 0x000fc800078e0014 */
[----:B------:R-:W-:Y:S01]  /*23a0*/  IMAD R105, R4, R93, R88 ;  /* 0x0000005d04697224 */ /* 0x000fe200078e0258 */
[----:B-1----:R-:W-:Y:S01]  /*23b0*/  IADD3 R96, P1, R96, R12, RZ ;  /* 0x0000000c60607210 */ /* 0x002fe20007f3e0ff */
[----:B------:R-:W-:-:S03]  /*23c0*/  IMAD.SHL.U32 R98, R92, 0x8, RZ ;  /* 0x000000085c627824 */ /* 0x000fc600078e00ff */
[----:B------:R-:W-:Y:S01]  /*23d0*/  IADD3.X R97, R13, R97, R105, P1, !PT ;  /* 0x000000610d617210 */ /* 0x000fe20000ffe469 */
[----:B------:R-:W-:Y:S08]  /*23e0*/  @P3 BRA `(.L_x_38) ;  /* 0x0000000000043947 */ /* 0x000ff00003800000 */
[----:B--2---:R0:W5:Y:S02]  /*23f0*/  LDG.E.U8 R91, desc[UR36][R96.64] ;  /* 0x00000024605b7981 */ /* 0x004164000c1e1100 */
.L_x_38:
[----:B------:R-:W-:Y:S05]  /*2400*/  BSYNC B1 ;  /* 0x0000000000017941 */ /* 0x000fea0003800000 */
.L_x_37:
[----:B-----5:R-:W-:Y:S01]  /*2410*/  LOP3.LUT R88, R91, 0xffff, RZ, 0xc0, !PT ;  /* 0x0000ffff5b587812 */ /* 0x020fe200078ec0ff */
[----:B------:R-:W-:Y:S01]  /*2420*/  IMAD.WIDE.U32 R100, R4, R92, R98 ;  /* 0x0000005c04647225 */ /* 0x000fe200078e0062 */
[----:B------:R-:W-:Y:S01]  /*2430*/  ISETP.LT.OR P4, PT, R3, 0x2, !P0 ;  /* 0x000000020300780c */ /* 0x000fe20004781670 */
[----:B------:R-:W-:Y:S01]  /*2440*/  BSSY B1, `(.L_x_39) ;  /* 0x000000e000017945 */ /* 0x000fe20003800000 */
[----:B------:R-:W-:Y:S01]  /*2450*/  PRMT R103, R88, 0x8880, RZ ;  /* 0x0000888058677816 */ /* 0x000fe200000000ff */
[----:B------:R-:W-:Y:S01]  /*2460*/  IMAD.IADD R101, R105, 0x1, R101 ;  /* 0x0000000169657824 */ /* 0x000fe200078e0265 */
[----:B------:R-:W-:Y:S02]  /*2470*/  IADD3 R100, P2, P5, R14, R12, R100 ;  /* 0x0000000c0e647210 */ /* 0x000fe40007d5e064 */
[----:B------:R-:W-:Y:S01]  /*2480*/  ISETP.GE.AND P1, PT, R102, 0x9, PT ;  /* 0x000000096600780c */ /* 0x000fe20003f26270 */
[----:B------:R-:W-:Y:S01]  /*2490*/  IMAD R88, R103, R90, RZ ;  /* 0x0000005a67587224 */ /* 0x000fe200078e02ff */
[----:B------:R-:W-:-:S02]  /*24a0*/  IADD3.X R101, R21, R13, R101, P2, P5 ;  /* 0x0000000d15657210 */ /* 0x000fc400017ea465 */
[----:B------:R-:W-:Y:S01]  /*24b0*/  ISETP.LT.OR P2, PT, R3, 0x1, !P1 ;  /* 0x000000010300780c */ /* 0x000fe20004f41670 */
[----:B------:R-:W-:-:S05]  /*24c0*/  @!P3 IMAD R103, R56, R89, R88 ;  /* 0x000000593867b224 */ /* 0x000fca00078e0258 */
[----:B------:R1:W-:Y:S01]  /*24d0*/  @!P3 STG.E.U8 desc[UR36][R94.64], R103 ;  /* 0x000000675e00b986 */ /* 0x0003e2000c101124 */
[----:B------:R-:W-:Y:S06]  /*24e0*/  @P4 BRA `(.L_x_40) ;  /* 0x00000000000c4947 */ /* 0x000fec0003800000 */
[----:B--2---:R-:W1:Y:S02]  /*24f0*/  LDG.E.U8 R91, desc[UR36][R96.64+0x1] ;  /* 0x00000124605b7981 */ /* 0x004e64000c1e1100 */
[----:B-1----:R-:W-:-:S05]  /*2500*/  PRMT R103, R91, 0x8880, RZ ;  /* 0x000088805b677816 */ /* 0x002fca00000000ff */
[----:B------:R-:W-:-:S07]  /*2510*/  IMAD R88, R103, R90, RZ ;  /* 0x0000005a67587224 */ /* 0x000fce00078e02ff */
.L_x_40:
[----:B------:R-:W-:Y:S05]  /*2520*/  BSYNC B1 ;  /* 0x0000000000017941 */ /* 0x000fea0003800000 */
.L_x_39:
[----:B------:R-:W-:Y:S01]  /*2530*/  @!P4 IMAD R57, R57, R89, R88 ;  /* 0x000000593939c224 */ /* 0x000fe200078e0258 */
[----:B------:R-:W-:Y:S04]  /*2540*/  BSSY B1, `(.L_x_41) ;  /* 0x0000006000017945 */ /* 0x000fe80003800000 */
[----:B------:R3:W-:Y:S01]  /*2550*/  @!P4 STG.E.U8 desc[UR36][R94.64+0x1], R57 ;  /* 0x000001395e00c986 */ /* 0x0007e2000c101124 */
[----:B------:R-:W-:Y:S05]  /*2560*/  @P2 BRA `(.L_x_42) ;  /* 0x00000000000c2947 */ /* 0x000fea0003800000 */
[----:B--2---:R-:W3:Y:S02]  /*2570*/  LDG.E.U8 R91, desc[UR36][R100.64] ;  /* 0x00000024645b7981 */ /* 0x004ee4000c1e1100 */
[----:B---3--:R-:W-:-:S05]  /*2580*/  PRMT R57, R91, 0x8880, RZ ;  /* 0x000088805b397816 */ /* 0x008fca00000000ff */
[----:B------:R-:W-:-:S07]  /*2590*/  IMAD R88, R57, R90, RZ ;  /* 0x0000005a39587224 */ /* 0x000fce00078e02ff */
.L_x_42:
[----:B------:R-:W-:Y:S05]  /*25a0*/  BSYNC B1 ;  /* 0x0000000000017941 */ /* 0x000fea0003800000 */
.L_x_41:
[C---:B------:R-:W-:Y:S01]  /*25b0*/  ISETP.LT.OR P4, PT, R3.reuse, 0x2, !P1 ;  /* 0x000000020300780c */ /* 0x040fe20004f81670 */
[----:B---3--:R-:W-:Y:S01]  /*25c0*/  @!P2 IMAD R57, R58, R89, R88 ;  /* 0x000000593a39a224 */ /* 0x008fe200078e0258 */
[----:B------:R-:W-:Y:S01]  /*25d0*/  BSSY B1, `(.L_x_43) ;  /* 0x0000009000017945 */ /* 0x000fe20003800000 */
[C---:B------:R-:W-:Y:S02]  /*25e0*/  ISETP.LT.OR P3, PT, R3.reuse, 0x9, !P0 ;  /* 0x000000090300780c */ /* 0x040fe40004761670 */
[C---:B------:R-:W-:Y:S01]  /*25f0*/  ISETP.LT.OR P5, PT, R3.reuse, 0xa, !P0 ;  /* 0x0000000a0300780c */ /* 0x040fe200047a1670 */
[----:B------:R3:W-:Y:S01]  /*2600*/  @!P2 STG.E.U8 desc[UR36][R6.64], R57 ;  /* 0x000000390600a986 */ /* 0x0007e2000c101124 */
[----:B------:R-:W-:-:S06]  /*2610*/  ISETP.LT.OR P2, PT, R3, 0x9, !P1 ;  /* 0x000000090300780c */ /* 0x000fcc0004f41670 */
[----:B------:R-:W-:Y:S07]  /*2620*/  @P4 BRA `(.L_x_44) ;  /* 0x00000000000c4947 */ /* 0x000fee0003800000 */
[----:B--2---:R-:W3:Y:S02]  /*2630*/  LDG.E.U8 R91, desc[UR36][R100.64+0x1] ;  /* 0x00000124645b7981 */ /* 0x004ee4000c1e1100 */
[----:B---3--:R-:W-:-:S05]  /*2640*/  PRMT R57, R91, 0x8880, RZ ;  /* 0x000088805b397816 */ /* 0x008fca00000000ff */
[----:B------:R-:W-:-:S07]  /*2650*/  IMAD R88, R57, R90, RZ ;  /* 0x0000005a39587224 */ /* 0x000fce00078e02ff */
.L_x_44:
[----:B------:R-:W-:Y:S05]  /*2660*/  BSYNC B1 ;  /* 0x0000000000017941 */ /* 0x000fea0003800000 */
.L_x_43:
[----:B------:R-:W-:Y:S01]  /*2670*/  @!P4 IMAD R59, R59, R89, R88 ;  /* 0x000000593b3bc224 */ /* 0x000fe200078e0258 */
[----:B------:R-:W-:Y:S04]  /*2680*/  BSSY B1, `(.L_x_45) ;  /* 0x0000006000017945 */ /* 0x000fe80003800000 */
[----:B------:R4:W-:Y:S01]  /*2690*/  @!P4 STG.E.U8 desc[UR36][R6.64+0x1], R59 ;  /* 0x0000013b0600c986 */ /* 0x0009e2000c101124 */
[----:B------:R-:W-:Y:S05]  /*26a0*/  @P3 BRA `(.L_x_46) ;  /* 0x00000000000c3947 */ /* 0x000fea0003800000 */
[----:B--2---:R-:W3:Y:S02]  /*26b0*/  LDG.E.U8 R91, desc[UR36][R96.64+0x8] ;  /* 0x00000824605b7981 */ /* 0x004ee4000c1e1100 */
[----:B---3--:R-:W-:-:S05]  /*26c0*/  PRMT R57, R91, 0x8880, RZ ;  /* 0x000088805b397816 */ /* 0x008fca00000000ff */
[----:B------:R-:W-:-:S07]  /*26d0*/  IMAD R88, R57, R90, RZ ;  /* 0x0000005a39587224 */ /* 0x000fce00078e02ff */
.L_x_46:
[----:B------:R-:W-:Y:S05]  /*26e0*/  BSYNC B1 ;  /* 0x0000000000017941 */ /* 0x000fea0003800000 */
.L_x_45:
[----:B---3--:R-:W-:Y:S01]  /*26f0*/  @!P3 IMAD R57, R60, R89, R88 ;  /* 0x000000593c39b224 */ /* 0x008fe200078e0258 */
[----:B------:R-:W-:Y:S04]  /*2700*/  BSSY B1, `(.L_x_47) ;  /* 0x0000006000017945 */ /* 0x000fe80003800000 */
[----:B------:R3:W-:Y:S01]  /*2710*/  @!P3 STG.E.U8 desc[UR36][R94.64+0x8], R57 ;  /* 0x000008395e00b986 */ /* 0x0007e2000c101124 */
[----:B------:R-:W-:Y:S05]  /*2720*/  @P5 BRA `(.L_x_48) ;  /* 0x00000000000c5947 */ /* 0x000fea0003800000 */
[----:B--2---:R-:W3:Y:S02]  /*2730*/  LDG.E.U8 R91, desc[UR36][R96.64+0x9] ;  /* 0x00000924605b7981 */ /* 0x004ee4000c1e1100 */
[----:B---3--:R-:W-:-:S05]  /*2740*/  PRMT R57, R91, 0x8880, RZ ;  /* 0x000088805b397816 */ /* 0x008fca00000000ff */
[----:B------:R-:W-:-:S07]  /*2750*/  IMAD R88, R57, R90, RZ ;  /* 0x0000005a39587224 */ /* 0x000fce00078e02ff */
.L_x_48:
[----:B------:R-:W-:Y:S05]  /*2760*/  BSYNC B1 ;  /* 0x0000000000017941 */ /* 0x000fea0003800000 */
.L_x_47:
[----:B------:R-:W-:Y:S01]  /*2770*/  @!P5 IMAD R61, R61, R89, R88 ;  /* 0x000000593d3dd224 */ /* 0x000fe200078e0258 */
[----:B------:R-:W-:Y:S04]  /*2780*/  BSSY B1, `(.L_x_49) ;  /* 0x0000006000017945 */ /* 0x000fe80003800000 */
[----:B------:R0:W-:Y:S01]  /*2790*/  @!P5 STG.E.U8 desc[UR36][R94.64+0x9], R61 ;  /* 0x0000093d5e00d986 */ /* 0x0001e2000c101124 */
[----:B------:R-:W-:Y:S05]  /*27a0*/  @P2 BRA `(.L_x_50) ;  /* 0x00000000000c2947 */ /* 0x000fea0003800000 */
[----:B--2---:R-:W3:Y:S02]  /*27b0*/  LDG.E.U8 R91, desc[UR36][R100.64+0x8] ;  /* 0x00000824645b7981 */ /* 0x004ee4000c1e1100 */
[----:B---3--:R-:W-:-:S05]  /*27c0*/  PRMT R57, R91, 0x8880, RZ ;  /* 0x000088805b397816 */ /* 0x008fca00000000ff */
[----:B------:R-:W-:-:S07]  /*27d0*/  IMAD R88, R57, R90, RZ ;  /* 0x0000005a39587224 */ /* 0x000fce00078e02ff */
.L_x_50:
[----:B------:R-:W-:Y:S05]  /*27e0*/  BSYNC B1 ;  /* 0x0000000000017941 */ /* 0x000fea0003800000 */
.L_x_49:
        /* <DEDUP_REMOVED lines=11> */
.L_x_52:
[----:B------:R-:W-:Y:S05]  /*28a0*/  BSYNC B1 ;  /* 0x0000000000017941 */ /* 0x000fea0003800000 */
.L_x_51:
[----:B------:R-:W-:Y:S01]  /*28b0*/  @!P4 IMAD R63, R63, R89, R88 ;  /* 0x000000593f3fc224 */ /* 0x000fe200078e0258 */
[----:B------:R-:W-:Y:S04]  /*28c0*/  BSSY B1, `(.L_x_53) ;  /* 0x0000006000017945 */ /* 0x000fe80003800000 */
[----:B------:R0:W-:Y:S01]  /*28d0*/  @!P4 STG.E.U8 desc[UR36][R6.64+0x9], R63 ;  /* 0x0000093f0600c986 */ /* 0x0001e2000c101124 */
[----:B------:R-:W-:Y:S05]  /*28e0*/  @P3 BRA `(.L_x_54) ;  /* 0x00000000000c3947 */ /* 0x000fea0003800000 */
[----:B--2---:R-:W3:Y:S02]  /*28f0*/  LDG.E.U8 R91, desc[UR36][R96.64+0x10] ;  /* 0x00001024605b7981 */ /* 0x004ee4000c1e1100 */
[----:B---3--:R-:W-:-:S05]  /*2900*/  PRMT R57, R91, 0x8880, RZ ;  /* 0x000088805b397816 */ /* 0x008fca00000000ff */
[----:B------:R-:W-:-:S07]  /*2910*/  IMAD R88, R57, R90, RZ ;  /* 0x0000005a39587224 */ /* 0x000fce00078e02ff */
.L_x_54:
[----:B------:R-:W-:Y:S05]  /*2920*/  BSYNC B1 ;  /* 0x0000000000017941 */ /* 0x000fea0003800000 */
.L_x_53:
[----:B---3--:R-:W-:Y:S01]  /*2930*/  @!P3 IMAD R57, R64, R89, R88 ;  /* 0x000000594039b224 */ /* 0x008fe200078e0258 */
[----:B------:R-:W-:Y:S04]  /*2940*/  BSSY B1, `(.L_x_55) ;  /* 0x0000006000017945 */ /* 0x000fe80003800000 */
[----:B------:R3:W-:Y:S01]  /*2950*/  @!P3 STG.E.U8 desc[UR36][R94.64+0x10], R57 ;  /* 0x000010395e00b986 */ /* 0x0007e2000c101124 */
[----:B------:R-:W-:Y:S05]  /*2960*/  @P5 BRA `(.L_x_56) ;  /* 0x00000000000c5947 */ /* 0x000fea0003800000 */
[----:B--2---:R-:W3:Y:S02]  /*2970*/  LDG.E.U8 R91, desc[UR36][R96.64+0x11] ;  /* 0x00001124605b7981 */ /* 0x004ee4000c1e1100 */
[----:B---3--:R-:W-:-:S05]  /*2980*/  PRMT R57, R91, 0x8880, RZ ;  /* 0x000088805b397816 */ /* 0x008fca00000000ff */
[----:B------:R-:W-:-:S07]  /*2990*/  IMAD R88, R57, R90, RZ ;  /* 0x0000005a39587224 */ /* 0x000fce00078e02ff */
.L_x_56:
[----:B------:R-:W-:Y:S05]  /*29a0*/  BSYNC B1 ;  /* 0x0000000000017941 */ /* 0x000fea0003800000 */
.L_x_55:
[----:B------:R-:W-:Y:S01]  /*29b0*/  @!P5 IMAD R65, R65, R89, R88 ;  /* 0x000000594141d224 */ /* 0x000fe200078e0258 */
[----:B------:R-:W-:Y:S04]  /*29c0*/  BSSY B1, `(.L_x_57) ;  /* 0x0000006000017945 */ /* 0x000fe80003800000 */
[----:B------:R0:W-:Y:S01]  /*29d0*/  @!P5 STG.E.U8 desc[UR36][R94.64+0x11], R65 ;  /* 0x000011415e00d986 */ /* 0x0001e2000c101124 */
[----:B------:R-:W-:Y:S05]  /*29e0*/  @P2 BRA `(.L_x_58) ;  /* 0x00000000000c2947 */ /* 0x000fea0003800000 */
[----:B--2---:R-:W3:Y:S02]  /*29f0*/  LDG.E.U8 R91, desc[UR36][R100.64+0x10] ;  /* 0x00001024645b7981 */ /* 0x004ee4000c1e1100 */
[----:B---3--:R-:W-:-:S05]  /*2a00*/  PRMT R57, R91, 0x8880, RZ ;  /* 0x000088805b397816 */ /* 0x008fca00000000ff */
[----:B------:R-:W-:-:S07]  /*2a10*/  IMAD R88, R57, R90, RZ ;  /* 0x0000005a39587224 */ /* 0x000fce00078e02ff */
.L_x_58:
[----:B------:R-:W-:Y:S05]  /*2a20*/  BSYNC B1 ;  /* 0x0000000000017941 */ /* 0x000fea0003800000 */
.L_x_57:
        /* <DEDUP_REMOVED lines=11> */
.L_x_60:
[----:B------:R-:W-:Y:S05]  /*2ae0*/  BSYNC B1 ;  /* 0x0000000000017941 */ /* 0x000fea0003800000 */
.L_x_59:
[----:B------:R-:W-:Y:S01]  /*2af0*/  @!P4 IMAD R67, R67, R89, R88 ;  /* 0x000000594343c224 */ /* 0x000fe200078e0258 */
[----:B------:R-:W-:Y:S04]  /*2b00*/  BSSY B1, `(.L_x_61) ;  /* 0x0000006000017945 */ /* 0x000fe80003800000 */
[----:B------:R0:W-:Y:S01]  /*2b10*/  @!P4 STG.E.U8 desc[UR36][R6.64+0x11], R67 ;  /* 0x000011430600c986 */ /* 0x0001e2000c101124 */
[----:B------:R-:W-:Y:S05]  /*2b20*/  @P3 BRA `(.L_x_62) ;  /* 0x00000000000c3947 */ /* 0x000fea0003800000 */
[----:B--2---:R-:W3:Y:S02]  /*2b30*/  LDG.E.U8 R91, desc[UR36][R96.64+0x18] ;  /* 0x00001824605b7981 */ /* 0x004ee4000c1e1100 */
[----:B---3--:R-:W-:-:S05]  /*2b40*/  PRMT R57, R91, 0x8880, RZ ;  /* 0x000088805b397816 */ /* 0x008fca00000000ff */
[----:B------:R-:W-:-:S07]  /*2b50*/  IMAD R88, R57, R90, RZ ;  /* 0x0000005a39587224 */ /* 0x000fce00078e02ff */
.L_x_62:
[----:B------:R-:W-:Y:S05]  /*2b60*/  BSYNC B1 ;  /* 0x0000000000017941 */ /* 0x000fea0003800000 */
.L_x_61:
[----:B---3--:R-:W-:Y:S01]  /*2b70*/  @!P3 IMAD R57, R68, R89, R88 ;  /* 0x000000594439b224 */ /* 0x008fe200078e0258 */
[----:B------:R-:W-:Y:S04]  /*2b80*/  BSSY B1, `(.L_x_63) ;  /* 0x0000006000017945 */ /* 0x000fe80003800000 */
[----:B------:R3:W-:Y:S01]  /*2b90*/  @!P3 STG.E.U8 desc[UR36][R94.64+0x18], R57 ;  /* 0x000018395e00b986 */ /* 0x0007e2000c101124 */
[----:B------:R-:W-:Y:S05]  /*2ba0*/  @P5 BRA `(.L_x_64) ;  /* 0x00000000000c5947 */ /* 0x000fea0003800000 */
[----:B--2---:R-:W3:Y:S02]  /*2bb0*/  LDG.E.U8 R91, desc[UR36][R96.64+0x19] ;  /* 0x00001924605b7981 */ /* 0x004ee4000c1e1100 */
[----:B---3--:R-:W-:-:S05]  /*2bc0*/  PRMT R57, R91, 0x8880, RZ ;  /* 0x000088805b397816 */ /* 0x008fca00000000ff */
[----:B------:R-:W-:-:S07]  /*2bd0*/  IMAD R88, R57, R90, RZ ;  /* 0x0000005a39587224 */ /* 0x000fce00078e02ff */
.L_x_64:
[----:B------:R-:W-:Y:S05]  /*2be0*/  BSYNC B1 ;  /* 0x0000000000017941 */ /* 0x000fea0003800000 */
.L_x_63:
[----:B------:R-:W-:Y:S01]  /*2bf0*/  @!P5 IMAD R69, R69, R89, R88 ;  /* 0x000000594545d224 */ /* 0x000fe200078e0258 */
[----:B------:R-:W-:Y:S04]  /*2c00*/  BSSY B1, `(.L_x_65) ;  /* 0x0000006000017945 */ /* 0x000fe80003800000 */
[----:B------:R0:W-:Y:S01]  /*2c10*/  @!P5 STG.E.U8 desc[UR36][R94.64+0x19], R69 ;  /* 0x000019455e00d986 */ /* 0x0001e2000c101124 */
[----:B------:R-:W-:Y:S05]  /*2c20*/  @P2 BRA `(.L_x_66) ;  /* 0x00000000000c2947 */ /* 0x000fea0003800000 */
[----:B--2---:R-:W3:Y:S02]  /*2c30*/  LDG.E.U8 R91, desc[UR36][R100.64+0x18] ;  /* 0x00001824645b7981 */ /* 0x004ee4000c1e1100 */
[----:B---3--:R-:W-:-:S05]  /*2c40*/  PRMT R57, R91, 0x8880, RZ ;  /* 0x000088805b397816 */ /* 0x008fca00000000ff */
[----:B------:R-:W-:-:S07]  /*2c50*/  IMAD R88, R57, R90, RZ ;  /* 0x0000005a39587224 */ /* 0x000fce00078e02ff */
.L_x_66:
[----:B------:R-:W-:Y:S05]  /*2c60*/  BSYNC B1 ;  /* 0x0000000000017941 */ /* 0x000fea0003800000 */
.L_x_65:
        /* <DEDUP_REMOVED lines=11> */
.L_x_68:
[----:B------:R-:W-:Y:S05]  /*2d20*/  BSYNC B1 ;  /* 0x0000000000017941 */ /* 0x000fea0003800000 */
.L_x_67:
[----:B------:R-:W-:Y:S01]  /*2d30*/  @!P4 IMAD R71, R71, R89, R88 ;  /* 0x000000594747c224 */ /* 0x000fe200078e0258 */
[----:B------:R-:W-:Y:S04]  /*2d40*/  BSSY B1, `(.L_x_69) ;  /* 0x0000006000017945 */ /* 0x000fe80003800000 */
[----:B------:R0:W-:Y:S01]  /*2d50*/  @!P4 STG.E.U8 desc[UR36][R6.64+0x19], R71 ;  /* 0x000019470600c986 */ /* 0x0001e2000c101124 */
[----:B------:R-:W-:Y:S05]  /*2d60*/  @P3 BRA `(.L_x_70) ;  /* 0x00000000000c3947 */ /* 0x000fea0003800000 */
[----:B--2---:R-:W3:Y:S02]  /*2d70*/  LDG.E.U8 R91, desc[UR36][R96.64+0x20] ;  /* 0x00002024605b7981 */ /* 0x004ee4000c1e1100 */
[----:B---3--:R-:W-:-:S05]  /*2d80*/  PRMT R57, R91, 0x8880, RZ ;  /* 0x000088805b397816 */ /* 0x008fca00000000ff */
[----:B------:R-:W-:-:S07]  /*2d90*/  IMAD R88, R57, R90, RZ ;  /* 0x0000005a39587224 */ /* 0x000fce00078e02ff */
.L_x_70:
[----:B------:R-:W-:Y:S05]  /*2da0*/  BSYNC B1 ;  /* 0x0000000000017941 */ /* 0x000fea0003800000 */
.L_x_69:
[----:B---3--:R-:W-:Y:S01]  /*2db0*/  @!P3 IMAD R57, R72, R89, R88 ;  /* 0x000000594839b224 */ /* 0x008fe200078e0258 */
[----:B------:R-:W-:Y:S04]  /*2dc0*/  BSSY B1, `(.L_x_71) ;  /* 0x0000006000017945 */ /* 0x000fe80003800000 */
[----:B------:R3:W-:Y:S01]  /*2dd0*/  @!P3 STG.E.U8 desc[UR36][R94.64+0x20], R57 ;  /* 0x000020395e00b986 */ /* 0x0007e2000c101124 */
[----:B------:R-:W-:Y:S05]  /*2de0*/  @P5 BRA `(.L_x_72) ;  /* 0x00000000000c5947 */ /* 0x000fea0003800000 */
[----:B--2---:R-:W3:Y:S02]  /*2df0*/  LDG.E.U8 R91, desc[UR36][R96.64+0x21] ;  /* 0x00002124605b7981 */ /* 0x004ee4000c1e1100 */
[----:B---3--:R-:W-:-:S05]  /*2e00*/  PRMT R57, R91, 0x8880, RZ ;  /* 0x000088805b397816 */ /* 0x008fca00000000ff */
[----:B------:R-:W-:-:S07]  /*2e10*/  IMAD R88, R57, R90, RZ ;  /* 0x0000005a39587224 */ /* 0x000fce00078e02ff */
.L_x_72:
[----:B------:R-:W-:Y:S05]  /*2e20*/  BSYNC B1 ;  /* 0x0000000000017941 */ /* 0x000fea0003800000 */
.L_x_71:
[----:B------:R-:W-:Y:S01]  /*2e30*/  @!P5 IMAD R73, R73, R89, R88 ;  /* 0x000000594949d224 */ /* 0x000fe200078e0258 */
[----:B------:R-:W-:Y:S04]  /*2e40*/  BSSY B1, `(.L_x_73) ;  /* 0x0000006000017945 */ /* 0x000fe80003800000 */
[----:B------:R0:W-:Y:S01]  /*2e50*/  @!P5 STG.E.U8 desc[UR36][R94.64+0x21], R73 ;  /* 0x000021495e00d986 */ /* 0x0001e2000c101124 */
[----:B------:R-:W-:Y:S05]  /*2e60*/  @P2 BRA `(.L_x_74) ;  /* 0x00000000000c2947 */ /* 0x000fea0003800000 */
[----:B--2---:R-:W3:Y:S02]  /*2e70*/  LDG.E.U8 R91, desc[UR36][R100.64+0x20] ;  /* 0x00002024645b7981 */ /* 0x004ee4000c1e1100 */
[----:B---3--:R-:W-:-:S05]  /*2e80*/  PRMT R57, R91, 0x8880, RZ ;  /* 0x000088805b397816 */ /* 0x008fca00000000ff */
[----:B------:R-:W-:-:S07]  /*2e90*/  IMAD R88, R57, R90, RZ ;  /* 0x0000005a39587224 */ /* 0x000fce00078e02ff */
.L_x_74:
[----:B------:R-:W-:Y:S05]  /*2ea0*/  BSYNC B1 ;  /* 0x0000000000017941 */ /* 0x000fea0003800000 */
.L_x_73:
        /* <DEDUP_REMOVED lines=11> */
.L_x_76:
[----:B------:R-:W-:Y:S05]  /*2f60*/  BSYNC B1 ;  /* 0x0000000000017941 */ /* 0x000fea0003800000 */
.L_x_75:
[----:B------:R-:W-:Y:S01]  /*2f70*/  @!P4 IMAD R75, R75, R89, R88 ;  /* 0x000000594b4bc224 */ /* 0x000fe200078e0258 */
[----:B------:R-:W-:Y:S04]  /*2f80*/  BSSY B1, `(.L_x_77) ;  /* 0x0000006000017945 */ /* 0x000fe80003800000 */
[----:B------:R0:W-:Y:S01]  /*2f90*/  @!P4 STG.E.U8 desc[UR36][R6.64+0x21], R75 ;  /* 0x0000214b0600c986 */ /* 0x0001e2000c101124 */
[----:B------:R-:W-:Y:S05]  /*2fa0*/  @P3 BRA `(.L_x_78) ;  /* 0x00000000000c3947 */ /* 0x000fea0003800000 */
[----:B--2---:R-:W3:Y:S02]  /*2fb0*/  LDG.E.U8 R91, desc[UR36][R96.64+0x28] ;  /* 0x00002824605b7981 */ /* 0x004ee4000c1e1100 */
[----:B---3--:R-:W-:-:S05]  /*2fc0*/  PRMT R57, R91, 0x8880, RZ ;  /* 0x000088805b397816 */ /* 0x008fca00000000ff */
[----:B------:R-:W-:-:S07]  /*2fd0*/  IMAD R88, R57, R90, RZ ;  /* 0x0000005a39587224 */ /* 0x000fce00078e02ff */
.L_x_78:
[----:B------:R-:W-:Y:S05]  /*2fe0*/  BSYNC B1 ;  /* 0x0000000000017941 */ /* 0x000fea0003800000 */
.L_x_77:
[----:B---3--:R-:W-:Y:S01]  /*2ff0*/  @!P3 IMAD R57, R76, R89, R88 ;  /* 0x000000594c39b224 */ /* 0x008fe200078e0258 */
[----:B------:R-:W-:Y:S04]  /*3000*/  BSSY B1, `(.L_x_79) ;  /* 0x0000006000017945 */ /* 0x000fe80003800000 */
[----:B------:R3:W-:Y:S01]  /*3010*/  @!P3 STG.E.U8 desc[UR36][R94.64+0x28], R57 ;  /* 0x000028395e00b986 */ /* 0x0007e2000c101124 */
[----:B------:R-:W-:Y:S05]  /*3020*/  @P5 BRA `(.L_x_80) ;  /* 0x00000000000c5947 */ /* 0x000fea0003800000 */
[----:B--2---:R-:W3:Y:S02]  /*3030*/  LDG.E.U8 R91, desc[UR36][R96.64+0x29] ;  /* 0x00002924605b7981 */ /* 0x004ee4000c1e1100 */
[----:B---3--:R-:W-:-:S05]  /*3040*/  PRMT R57, R91, 0x8880, RZ ;  /* 0x000088805b397816 */ /* 0x008fca00000000ff */
[----:B------:R-:W-:-:S07]  /*3050*/  IMAD R88, R57, R90, RZ ;  /* 0x0000005a39587224 */ /* 0x000fce00078e02ff */
.L_x_80:
[----:B------:R-:W-:Y:S05]  /*3060*/  BSYNC B1 ;  /* 0x0000000000017941 */ /* 0x000fea0003800000 */
.L_x_79:
[----:B------:R-:W-:Y:S01]  /*3070*/  @!P5 IMAD R77, R77, R89, R88 ;  /* 0x000000594d4dd224 */ /* 0x000fe200078e0258 */
[----:B------:R-:W-:Y:S04]  /*3080*/  BSSY B1, `(.L_x_81) ;  /* 0x0000006000017945 */ /* 0x000fe80003800000 */
[----:B------:R0:W-:Y:S01]  /*3090*/  @!P5 STG.E.U8 desc[UR36][R94.64+0x29], R77 ;  /* 0x0000294d5e00d986 */ /* 0x0001e2000c101124 */
[----:B------:R-:W-:Y:S05]  /*30a0*/  @P2 BRA `(.L_x_82) ;  /* 0x00000000000c2947 */ /* 0x000fea0003800000 */
[----:B--2---:R-:W3:Y:S02]  /*30b0*/  LDG.E.U8 R91, desc[UR36][R100.64+0x28] ;  /* 0x00002824645b7981 */ /* 0x004ee4000c1e1100 */
[----:B---3--:R-:W-:-:S05]  /*30c0*/  PRMT R57, R91, 0x8880, RZ ;  /* 0x000088805b397816 */ /* 0x008fca00000000ff */
[----:B------:R-:W-:-:S07]  /*30d0*/  IMAD R88, R57, R90, RZ ;  /* 0x0000005a39587224 */ /* 0x000fce00078e02ff */
.L_x_82:
[----:B------:R-:W-:Y:S05]  /*30e0*/  BSYNC B1 ;  /* 0x0000000000017941 */ /* 0x000fea0003800000 */
.L_x_81:
        /* <DEDUP_REMOVED lines=11> */
.L_x_84:
[----:B------:R-:W-:Y:S05]  /*31a0*/  BSYNC B1 ;  /* 0x0000000000017941 */ /* 0x000fea0003800000 */
.L_x_83:
[----:B------:R-:W-:Y:S01]  /*31b0*/  @!P4 IMAD R79, R79, R89, R88 ;  /* 0x000000594f4fc224 */ /* 0x000fe200078e0258 */
[----:B------:R-:W-:Y:S04]  /*31c0*/  BSSY B1, `(.L_x_85) ;  /* 0x0000006000017945 */ /* 0x000fe80003800000 */
[----:B------:R0:W-:Y:S01]  /*31d0*/  @!P4 STG.E.U8 desc[UR36][R6.64+0x29], R79 ;  /* 0x0000294f0600c986 */ /* 0x0001e2000c101124 */
[----:B------:R-:W-:Y:S05]  /*31e0*/  @P3 BRA `(.L_x_86) ;  /* 0x00000000000c3947 */ /* 0x000fea0003800000 */
[----:B--2---:R-:W3:Y:S02]  /*31f0*/  LDG.E.U8 R91, desc[UR36][R96.64+0x30] ;  /* 0x00003024605b7981 */ /* 0x004ee4000c1e1100 */
[----:B---3--:R-:W-:-:S05]  /*3200*/  PRMT R57, R91, 0x8880, RZ ;  /* 0x000088805b397816 */ /* 0x008fca00000000ff */
[----:B------:R-:W-:-:S07]  /*3210*/  IMAD R88, R57, R90, RZ ;  /* 0x0000005a39587224 */ /* 0x000fce00078e02ff */
.L_x_86:
[----:B------:R-:W-:Y:S05]  /*3220*/  BSYNC B1 ;  /* 0x0000000000017941 */ /* 0x000fea0003800000 */
.L_x_85:
[----:B---3--:R-:W-:Y:S01]  /*3230*/  @!P3 IMAD R57, R80, R89, R88 ;  /* 0x000000595039b224 */ /* 0x008fe200078e0258 */
[----:B------:R-:W-:Y:S04]  /*3240*/  BSSY B1, `(.L_x_87) ;  /* 0x0000006000017945 */ /* 0x000fe80003800000 */
[----:B------:R3:W-:Y:S01]  /*3250*/  @!P3 STG.E.U8 desc[UR36][R94.64+0x30], R57 ;  /* 0x000030395e00b986 */ /* 0x0007e2000c101124 */
[----:B------:R-:W-:Y:S05]  /*3260*/  @P5 BRA `(.L_x_88) ;  /* 0x00000000000c5947 */ /* 0x000fea0003800000 */
[----:B--2---:R-:W3:Y:S02]  /*3270*/  LDG.E.U8 R91, desc[UR36][R96.64+0x31] ;  /* 0x00003124605b7981 */ /* 0x004ee4000c1e1100 */
[----:B---3--:R-:W-:-:S05]  /*3280*/  PRMT R57, R91, 0x8880, RZ ;  /* 0x000088805b397816 */ /* 0x008fca00000000ff */
[----:B------:R-:W-:-:S07]  /*3290*/  IMAD R88, R57, R90, RZ ;  /* 0x0000005a39587224 */ /* 0x000fce00078e02ff */
.L_x_88:
[----:B------:R-:W-:Y:S05]  /*32a0*/  BSYNC B1 ;  /* 0x0000000000017941 */ /* 0x000fea0003800000 */
.L_x_87:
[----:B------:R-:W-:Y:S01]  /*32b0*/  @!P5 IMAD R81, R81, R89, R88 ;  /* 0x000000595151d224 */ /* 0x000fe200078e0258 */
[----:B------:R-:W-:Y:S04]  /*32c0*/  BSSY B1, `(.L_x_89) ;  /* 0x0000006000017945 */ /* 0x000fe80003800000 */
[----:B------:R0:W-:Y:S01]  /*32d0*/  @!P5 STG.E.U8 desc[UR36][R94.64+0x31], R81 ;  /* 0x000031515e00d986 */ /* 0x0001e2000c101124 */
[----:B------:R-:W-:Y:S05]  /*32e0*/  @P2 BRA `(.L_x_90) ;  /* 0x00000000000c2947 */ /* 0x000fea0003800000 */
[----:B--2---:R-:W3:Y:S02]  /*32f0*/  LDG.E.U8 R91, desc[UR36][R100.64+0x30] ;  /* 0x00003024645b7981 */ /* 0x004ee4000c1e1100 */
[----:B---3--:R-:W-:-:S05]  /*3300*/  PRMT R57, R91, 0x8880, RZ ;  /* 0x000088805b397816 */ /* 0x008fca00000000ff */
[----:B------:R-:W-:-:S07]  /*3310*/  IMAD R88, R57, R90, RZ ;  /* 0x0000005a39587224 */ /* 0x000fce00078e02ff */
.L_x_90:
[----:B------:R-:W-:Y:S05]  /*3320*/  BSYNC B1 ;  /* 0x0000000000017941 */ /* 0x000fea0003800000 */
.L_x_89:
[C---:B------:R-:W-:Y:S01]  /*3330*/  ISETP.LT.OR P4, PT, R3.reuse, 0x32, !P1 ;  /* 0x000000320300780c */ /* 0x040fe20004f81670 */
[----:B---3--:R-:W-:Y:S01]  /*3340*/  @!P2 IMAD R57, R82, R89, R88 ;  /* 0x000000595239a224 */ /* 0x008fe200078e0258 */
[----:B------:R-:W-:Y:S01]  /*3350*/  BSSY B1, `(.L_x_91) ;  /* 0x000000b000017945 */ /* 0x000fe20003800000 */
[C---:B------:R-:W-:Y:S02]  /*3360*/  ISETP.LT.OR P3, PT, R3.reuse, 0x39, !P0 ;  /* 0x000000390300780c */ /* 0x040fe40004761670 */
[----:B----4-:R-:W-:Y:S01]  /*3370*/  IADD3 R59, P5, R4, 0x80, RZ ;  /* 0x00000080043b7810 */ /* 0x010fe20007fbe0ff */
[----:B------:R3:W-:Y:S01]  /*3380*/  @!P2 STG.E.U8 desc[UR36][R6.64+0x30], R57 ;  /* 0x000030390600a986 */ /* 0x0007e2000c101124 */
[C---:B------:R-:W-:Y:S02]  /*3390*/  ISETP.LT.OR P2, PT, R3.reuse, 0x39, !P1 ;  /* 0x000000390300780c */ /* 0x040fe40004f41670 */
[C---:B------:R-:W-:Y:S02]  /*33a0*/  ISETP.LT.OR P0, PT, R3.reuse, 0x3a, !P0 ;  /* 0x0000003a0300780c */ /* 0x040fe40004701670 */
[----:B------:R-:W-:-:S02]  /*33b0*/  ISETP.LT.OR P1, PT, R3, 0x3a, !P1 ;  /* 0x0000003a0300780c */ /* 0x000fc40004f21670 */
[----:B------:R-:W-:Y:S11]  /*33c0*/  @P4 BRA `(.L_x_92) ;  /* 0x00000000000c4947 */ /* 0x000ff60003800000 */
[----:B--2---:R-:W3:Y:S02]  /*33d0*/  LDG.E.U8 R91, desc[UR36][R100.64+0x31] ;  /* 0x00003124645b7981 */ /* 0x004ee4000c1e1100 */
[----:B---3--:R-:W-:-:S05]  /*33e0*/  PRMT R57, R91, 0x8880, RZ ;  /* 0x000088805b397816 */ /* 0x008fca00000000ff */
[----:B------:R-:W-:-:S07]  /*33f0*/  IMAD R88, R57, R90, RZ ;  /* 0x0000005a39587224 */ /* 0x000fce00078e02ff */
.L_x_92:
[----:B------:R-:W-:Y:S05]  /*3400*/  BSYNC B1 ;  /* 0x0000000000017941 */ /* 0x000fea0003800000 */
.L_x_91:
[----:B------:R-:W-:Y:S01]  /*3410*/  @!P4 IMAD R83, R83, R89, R88 ;  /* 0x000000595353c224 */ /* 0x000fe200078e0258 */
[----:B------:R-:W-:Y:S04]  /*3420*/  BSSY B1, `(.L_x_93) ;  /* 0x0000006000017945 */ /* 0x000fe80003800000 */
[----:B------:R4:W-:Y:S01]  /*3430*/  @!P4 STG.E.U8 desc[UR36][R6.64+0x31], R83 ;  /* 0x000031530600c986 */ /* 0x0009e2000c101124 */
[----:B------:R-:W-:Y:S05]  /*3440*/  @P3 BRA `(.L_x_94) ;  /* 0x00000000000c3947 */ /* 0x000fea0003800000 */
[----:B--2---:R-:W3:Y:S02]  /*3450*/  LDG.E.U8 R91, desc[UR36][R96.64+0x38] ;  /* 0x00003824605b7981 */ /* 0x004ee4000c1e1100 */
[----:B---3--:R-:W-:-:S05]  /*3460*/  PRMT R57, R91, 0x8880, RZ ;  /* 0x000088805b397816 */ /* 0x008fca00000000ff */
[----:B------:R-:W-:-:S07]  /*3470*/  IMAD R88, R57, R90, RZ ;  /* 0x0000005a39587224 */ /* 0x000fce00078e02ff */
.L_x_94:
[----:B------:R-:W-:Y:S05]  /*3480*/  BSYNC B1 ;  /* 0x0000000000017941 */ /* 0x000fea0003800000 */
.L_x_93:
[----:B---3--:R-:W-:Y:S01]  /*3490*/  @!P3 IMAD R57, R84, R89, R88 ;  /* 0x000000595439b224 */ /* 0x008fe200078e0258 */
[----:B------:R-:W-:Y:S01]  /*34a0*/  BSSY B1, `(.L_x_95) ;  /* 0x0000007000017945 */ /* 0x000fe20003800000 */
[----:B0-----:R-:W-:-:S03]  /*34b0*/  IMAD.X R61, RZ, RZ, R5, P5 ;  /* 0x000000ffff3d7224 */ /* 0x001fc600028e0605 */
[----:B------:R0:W-:Y:S01]  /*34c0*/  @!P3 STG.E.U8 desc[UR36][R94.64+0x38], R57 ;  /* 0x000038395e00b986 */ /* 0x0001e2000c101124 */
[----:B------:R-:W-:Y:S05]  /*34d0*/  @P0 BRA `(.L_x_96) ;  /* 0x00000000000c0947 */ /* 0x000fea0003800000 */
[----:B--2---:R-:W2:Y:S02]  /*34e0*/  LDG.E.U8 R91, desc[UR36][R96.64+0x39] ;  /* 0x00003924605b7981 */ /* 0x004ea4000c1e1100 */
[----:B--2---:R-:W-:-:S05]  /*34f0*/  PRMT R5, R91, 0x8880, RZ ;  /* 0x000088805b057816 */ /* 0x004fca00000000ff */
[----:B------:R-:W-:-:S07]  /*3500*/  IMAD R88, R5, R90, RZ ;  /* 0x0000005a05587224 */ /* 0x000fce00078e02ff */
.L_x_96:
[----:B------:R-:W-:Y:S05]  /*3510*/  BSYNC B1 ;  /* 0x0000000000017941 */ /* 0x000fea0003800000 */
.L_x_95:
[----:B------:R-:W-:Y:S01]  /*3520*/  @!P0 IMAD R85, R85, R89, R88 ;  /* 0x0000005955558224 */ /* 0x000fe200078e0258 */
[----:B------:R-:W-:Y:S01]  /*3530*/  BSSY B1, `(.L_x_97) ;  /* 0x0000007000017945 */ /* 0x000fe20003800000 */
[----:B------:R-:W-:-:S03]  /*3540*/  IMAD R4, R61, R92, RZ ;  /* 0x0000005c3d047224 */ /* 0x000fc600078e02ff */
[----:B------:R3:W-:Y:S01]  /*3550*/  @!P0 STG.E.U8 desc[UR36][R94.64+0x39], R85 ;  /* 0x000039555e008986 */ /* 0x0007e2000c101124 */
[----:B------:R-:W-:Y:S05]  /*3560*/  @P2 BRA `(.L_x_98) ;  /* 0x00000000000c2947 */ /* 0x000fea0003800000 */
[----:B--2---:R-:W2:Y:S02]  /*3570*/  LDG.E.U8 R91, desc[UR36][R100.64+0x38] ;  /* 0x00003824645b7981 */ /* 0x004ea4000c1e1100 */
[----:B--2---:R-:W-:-:S05]  /*3580*/  PRMT R5, R91, 0x8880, RZ ;  /* 0x000088805b057816 */ /* 0x004fca00000000ff */
[----:B------:R-:W-:-:S07]  /*3590*/  IMAD R88, R5, R90, RZ ;  /* 0x0000005a05587224 */ /* 0x000fce00078e02ff */
.L_x_98:
[----:B------:R-:W-:Y:S05]  /*35a0*/  BSYNC B1 ;  /* 0x0000000000017941 */ /* 0x000fea0003800000 */
.L_x_97:
[----:B------:R-:W-:Y:S01]  /*35b0*/  @!P2 IMAD R5, R86, R89, R88 ;  /* 0x000000595605a224 */ /* 0x000fe200078e0258 */
[----:B------:R-:W-:Y:S01]  /*35c0*/  BSSY B1, `(.L_x_99) ;  /* 0x0000009000017945 */ /* 0x000fe20003800000 */
[C---:B0-----:R-:W-:Y:S02]  /*35d0*/  IMAD R57, R59.reuse, R93, R4 ;  /* 0x0000005d3b397224 */ /* 0x041fe400078e0204 */
[CC--:B------:R-:W-:Y:S01]  /*35e0*/  IMAD.WIDE.U32 R98, R59.reuse, R92.reuse, R98 ;  /* 0x0000005c3b627225 */ /* 0x0c0fe200078e0062 */
[----:B------:R0:W-:Y:S03]  /*35f0*/  @!P2 STG.E.U8 desc[UR36][R6.64+0x38], R5 ;  /* 0x000038050600a986 */ /* 0x0001e6000c101124 */
[----:B------:R-:W-:Y:S01]  /*3600*/  IMAD.WIDE.U32 R92, R59, R92, R20 ;  /* 0x0000005c3b5c7225 */ /* 0x000fe200078e0014 */
[----:B------:R-:W-:Y:S06]  /*3610*/  @P1 BRA `(.L_x_100) ;  /* 0x00000000000c1947 */ /* 0x000fec0003800000 */
[----:B--2---:R-:W0:Y:S02]  /*3620*/  LDG.E.U8 R91, desc[UR36][R100.64+0x39] ;  /* 0x00003924645b7981 */ /* 0x004e24000c1e1100 */
[----:B0-----:R-:W-:-:S05]  /*3630*/  PRMT R5, R91, 0x8880, RZ ;  /* 0x000088805b057816 */ /* 0x001fca00000000ff */
[----:B------:R-:W-:-:S07]  /*3640*/  IMAD R88, R5, R90, RZ ;  /* 0x0000005a05587224 */ /* 0x000fce00078e02ff */
.L_x_100:
[----:B------:R-:W-:Y:S05]  /*3650*/  BSYNC B1 ;  /* 0x0000000000017941 */ /* 0x000fea0003800000 */
.L_x_99:
[----:B------:R-:W-:Y:S01]  /*3660*/  @!P1 IMAD R87, R87, R89, R88 ;  /* 0x0000005957579224 */ /* 0x000fe200078e0258 */
[----:B------:R-:W-:Y:S01]  /*3670*/  ISETP.GE.AND P2, PT, R102, 0x81, PT ;  /* 0x000000816600780c */ /* 0x000fe20003f46270 */
[----:B------:R-:W-:Y:S01]  /*3680*/  BSSY B1, `(.L_x_101) ;  /* 0x000000c000017945 */ /* 0x000fe20003800000 */
[----:B------:R-:W-:Y:S02]  /*3690*/  IADD3 R4, P5, R92, R12, RZ ;  /* 0x0000000c5c047210 */ /* 0x000fe40007fbe0ff */
[----:B------:R1:W-:Y:S01]  /*36a0*/  @!P1 STG.E.U8 desc[UR36][R6.64+0x39], R87 ;  /* 0x0000395706009986 */ /* 0x0003e2000c101124 */
[----:B------:R-:W-:Y:S02]  /*36b0*/  ISETP.LT.OR P1, PT, R3, 0x1, !P2 ;  /* 0x000000010300780c */ /* 0x000fe40005721670 */
[----:B0-----:R-:W-:Y:S02]  /*36c0*/  IADD3.X R5, R13, R93, R57, P5, !PT ;  /* 0x0000005d0d057210 */ /* 0x001fe40002ffe439 */
[----:B------:R-:W-:-:S02]  /*36d0*/  ISETP.GE.AND P0, PT, R102, 0x89, PT ;  /* 0x000000896600780c */ /* 0x000fc40003f06270 */
[----:B------:R-:W-:Y:S02]  /*36e0*/  IADD3 R12, P4, P3, R14, R12, R98 ;  /* 0x0000000c0e0c7210 */ /* 0x000fe40007b9e062 */
[----:B------:R-:W-:-:S05]  /*36f0*/  ISETP.LT.OR P5, PT, R3, 0x2, !P2 ;  /* 0x000000020300780c */ /* 0x000fca00057a1670 */
[----:B-1----:R-:W-:Y:S08]  /*3700*/  @P1 BRA `(.L_x_102) ;  /* 0x00000000000c1947 */ /* 0x002ff00003800000 */
[----:B--2---:R-:W4:Y:S02]  /*3710*/  LDG.E.U8 R91, desc[UR36][R4.64] ;  /* 0x00000024045b7981 */ /* 0x004f24000c1e1100 */
[----:B----4-:R-:W-:-:S05]  /*3720*/  PRMT R7, R91, 0x8880, RZ ;  /* 0x000088805b077816 */ /* 0x010fca00000000ff */
[----:B------:R-:W-:-:S07]  /*3730*/  IMAD R88, R7, R90, RZ ;  /* 0x0000005a07587224 */ /* 0x000fce00078e02ff */
.L_x_102:
[----:B------:R-:W-:Y:S05]  /*3740*/  BSYNC B1 ;  /* 0x0000000000017941 */ /* 0x000fea0003800000 */
.L_x_101:
[----:B----4-:R-:W-:Y:S01]  /*3750*/  @!P1 IMAD R7, R24, R89, R88 ;  /* 0x0000005918079224 */ /* 0x010fe200078e0258 */
[----:B------:R-:W-:Y:S01]  /*3760*/  BSSY B1, `(.L_x_103) ;  /* 0x0000007000017945 */ /* 0x000fe20003800000 */
[----:B------:R-:W-:-:S03]  /*3770*/  IMAD.IADD R98, R57, 0x1, R99 ;  /* 0x0000000139627824 */ /* 0x000fc600078e0263 */
[----:B------:R0:W-:Y:S01]  /*3780*/  @!P1 STG.E.U8 desc[UR36][R8.64], R7 ;  /* 0x0000000708009986 */ /* 0x0001e2000c101124 */
[----:B------:R-:W-:Y:S05]  /*3790*/  @P5 BRA `(.L_x_104) ;  /* 0x00000000000c5947 */ /* 0x000fea0003800000 */
[----:B--2---:R-:W0:Y:S02]  /*37a0*/  LDG.E.U8 R91, desc[UR36][R4.64+0x1] ;  /* 0x00000124045b7981 */ /* 0x004e24000c1e1100 */
[----:B0-----:R-:W-:-:S05]  /*37b0*/  PRMT R7, R91, 0x8880, RZ ;  /* 0x000088805b077816 */ /* 0x001fca00000000ff */
[----:B------:R-:W-:-:S07]  /*37c0*/  IMAD R88, R7, R90, RZ ;  /* 0x0000005a07587224 */ /* 0x000fce00078e02ff */
.L_x_104:
[----:B------:R-:W-:Y:S05]  /*37d0*/  BSYNC B1 ;  /* 0x0000000000017941 */ /* 0x000fea0003800000 */
.L_x_103:
[----:B------:R-:W-:Y:S01]  /*37e0*/  ISETP.LT.OR P1, PT, R3, 0x1, !P0 ;  /* 0x000000010300780c */ /* 0x000fe20004721670 */
[----:B------:R-:W-:Y:S01]  /*37f0*/  @!P5 IMAD R25, R25, R89, R88 ;  /* 0x000000591919d224 */ /* 0x000fe200078e0258 */
[----:B------:R-:W-:Y:S01]  /*3800*/  BSSY B1, `(.L_x_105) ;  /* 0x000000a000017945 */ /* 0x000fe20003800000 */
[----:B------:R-:W-:Y:S02]  /*3810*/  IADD3.X R13, R21, R13, R98, P4, P3 ;  /* 0x0000000d150d7210 */ /* 0x000fe400027e6462 */
[C---:B------:R-:W-:Y:S01]  /*3820*/  ISETP.LT.OR P4, PT, R3.reuse, 0x2, !P0 ;  /* 0x000000020300780c */ /* 0x040fe20004781670 */
[----:B------:R1:W-:Y:S01]  /*3830*/  @!P5 STG.E.U8 desc[UR36][R8.64+0x1], R25 ;  /* 0x000001190800d986 */ /* 0x0003e2000c101124 */
[C---:B------:R-:W-:Y:S02]  /*3840*/  ISETP.LT.OR P5, PT, R3.reuse, 0x9, !P2 ;  /* 0x000000090300780c */ /* 0x040fe400057a1670 */
[----:B------:R-:W-:-:S04]  /*3850*/  ISETP.LT.OR P3, PT, R3, 0xa, !P2 ;  /* 0x0000000a0300780c */ /* 0x000fc80005761670 */
[----:B------:R-:W-:Y:S09]  /*3860*/  @P1 BRA `(.L_x_106) ;  /* 0x00000000000c1947 */ /* 0x000ff20003800000 */
[----:B--2---:R-:W0:Y:S02]  /*3870*/  LDG.E.U8 R91, desc[UR36][R12.64] ;  /* 0x000000240c5b7981 */ /* 0x004e24000c1e1100 */
[----:B0-----:R-:W-:-:S05]  /*3880*/  PRMT R7, R91, 0x8880, RZ ;  /* 0x000088805b077816 */ /* 0x001fca00000000ff */
[----:B------:R-:W-:-:S07]  /*3890*/  IMAD R88, R7, R90, RZ ;  /* 0x0000005a07587224 */ /* 0x000fce00078e02ff */
.L_x_106:
[----:B------:R-:W-:Y:S05]  /*38a0*/  BSYNC B1 ;  /* 0x0000000000017941 */ /* 0x000fea0003800000 */
.L_x_105:
[----:B0-----:R-:W-:Y:S01]  /*38b0*/  @!P1 IMAD R7, R26, R89, R88 ;  /* 0x000000591a079224 */ /* 0x001fe200078e0258 */
[----:B------:R-:W-:Y:S04]  /*38c0*/  BSSY B1, `(.L_x_107) ;  /* 0x0000006000017945 */ /* 0x000fe80003800000 */
[----:B------:R0:W-:Y:S01]  /*38d0*/  @!P1 STG.E.U8 desc[UR36][R10.64], R7 ;  /* 0x000000070a009986 */ /* 0x0001e2000c101124 */
[----:B------:R-:W-:Y:S05]  /*38e0*/  @P4 BRA `(.L_x_108) ;  /* 0x00000000000c4947 */ /* 0x000fea0003800000 */
[----:B--2---:R-:W0:Y:S02]  /*38f0*/  LDG.E.U8 R91, desc[UR36][R12.64+0x1] ;  /* 0x000001240c5b7981 */ /* 0x004e24000c1e1100 */
[----:B0-----:R-:W-:-:S05]  /*3900*/  PRMT R7, R91, 0x8880, RZ ;  /* 0x000088805b077816 */ /* 0x001fca00000000ff */
[----:B------:R-:W-:-:S07]  /*3910*/  IMAD R88, R7, R90, RZ ;  /* 0x0000005a07587224 */ /* 0x000fce00078e02ff */
.L_x_108:
[----:B------:R-:W-:Y:S05]  /*3920*/  BSYNC B1 ;  /* 0x0000000000017941 */ /* 0x000fea0003800000 */
.L_x_107:
[----:B------:R-:W-:Y:S01]  /*3930*/  @!P4 IMAD R27, R27, R89, R88 ;  /* 0x000000591b1bc224 */ /* 0x000fe200078e0258 */
[----:B------:R-:W-:Y:S04]  /*3940*/  BSSY B1, `(.L_x_109) ;  /* 0x0000006000017945 */ /* 0x000fe80003800000 */
[----:B------:R4:W-:Y:S01]  /*3950*/  @!P4 STG.E.U8 desc[UR36][R10.64+0x1], R27 ;  /* 0x0000011b0a00c986 */ /* 0x0009e2000c101124 */
[----:B------:R-:W-:Y:S05]  /*3960*/  @P5 BRA `(.L_x_110) ;  /* 0x00000000000c5947 */ /* 0x000fea0003800000 */
[----:B--2---:R-:W0:Y:S02]  /*3970*/  LDG.E.U8 R91, desc[UR36][R4.64+0x8] ;  /* 0x00000824045b7981 */ /* 0x004e24000c1e1100 */
[----:B0-----:R-:W-:-:S05]  /*3980*/  PRMT R7, R91, 0x8880, RZ ;  /* 0x000088805b077816 */ /* 0x001fca00000000ff */
[----:B------:R-:W-:-:S07]  /*3990*/  IMAD R88, R7, R90, RZ ;  /* 0x0000005a07587224 */ /* 0x000fce00078e02ff */
.L_x_110:
[----:B------:R-:W-:Y:S05]  /*39a0*/  BSYNC B1 ;  /* 0x0000000000017941 */ /* 0x000fea0003800000 */
.L_x_109:
[----:B0-----:R-:W-:Y:S01]  /*39b0*/  @!P5 IMAD R7, R28, R89, R88 ;  /* 0x000000591c07d224 */ /* 0x001fe200078e0258 */
[----:B------:R-:W-:Y:S04]  /*39c0*/  BSSY B1, `(.L_x_111) ;  /* 0x0000006000017945 */ /* 0x000fe80003800000 */
[----:B------:R0:W-:Y:S01]  /*39d0*/  @!P5 STG.E.U8 desc[UR36][R8.64+0x8], R7 ;  /* 0x000008070800d986 */ /* 0x0001e2000c101124 */
[----:B------:R-:W-:Y:S05]  /*39e0*/  @P3 BRA `(.L_x_112) ;  /* 0x00000000000c3947 */ /* 0x000fea0003800000 */
[----:B--2---:R-:W0:Y:S02]  /*39f0*/  LDG.E.U8 R91, desc[UR36][R4.64+0x9] ;  /* 0x00000924045b7981 */ /* 0x004e24000c1e1100 */
[----:B0-----:R-:W-:-:S05]  /*3a00*/  PRMT R7, R91, 0x8880, RZ ;  /* 0x000088805b077816 */ /* 0x001fca00000000ff */
[----:B------:R-:W-:-:S07]  /*3a10*/  IMAD R88, R7, R90, RZ ;  /* 0x0000005a07587224 */ /* 0x000fce00078e02ff */
.L_x_112:
[----:B------:R-:W-:Y:S05]  /*3a20*/  BSYNC B1 ;  /* 0x0000000000017941 */ /* 0x000fea0003800000 */
.L_x_111:
[----:B------:R-:W-:Y:S01]  /*3a30*/  ISETP.LT.OR P5, PT, R3, 0x9, !P0 ;  /* 0x000000090300780c */ /* 0x000fe200047a1670 */
[----:B------:R-:W-:Y:S01]  /*3a40*/  @!P3 IMAD R29, R29, R89, R88 ;  /* 0x000000591d1db224 */ /* 0x000fe200078e0258 */
[----:B------:R-:W-:Y:S01]  /*3a50*/  BSSY B1, `(.L_x_113) ;  /* 0x0000009000017945 */ /* 0x000fe20003800000 */
[C---:B------:R-:W-:Y:S02]  /*3a60*/  ISETP.LT.OR P4, PT, R3.reuse, 0xa, !P0 ;  /* 0x0000000a0300780c */ /* 0x040fe40004781670 */
[C---:B------:R-:W-:Y:S01]  /*3a70*/  ISETP.LT.OR P1, PT, R3.reuse, 0x12, !P2 ;  /* 0x000000120300780c */ /* 0x040fe20005721670 */
[----:B------:R0:W-:Y:S01]  /*3a80*/  @!P3 STG.E.U8 desc[UR36][R8.64+0x9], R29 ;  /* 0x0000091d0800b986 */ /* 0x0001e2000c101124 */
[----:B------:R-:W-:-:S06]  /*3a90*/  ISETP.LT.OR P3, PT, R3, 0x11, !P2 ;  /* 0x000000110300780c */ /* 0x000fcc0005761670 */
[----:B------:R-:W-:Y:S07]  /*3aa0*/  @P5 BRA `(.L_x_114) ;  /* 0x00000000000c5947 */ /* 0x000fee0003800000 */
[----:B--2---:R-:W0:Y:S02]  /*3ab0*/  LDG.E.U8 R91, desc[UR36][R12.64+0x8] ;  /* 0x000008240c5b7981 */ /* 0x004e24000c1e1100 */
[----:B0-----:R-:W-:-:S05]  /*3ac0*/  PRMT R7, R91, 0x8880, RZ ;  /* 0x000088805b077816 */ /* 0x001fca00000000ff */
[----:B------:R-:W-:-:S07]  /*3ad0*/  IMAD R88, R7, R90, RZ ;  /* 0x0000005a07587224 */ /* 0x000fce00078e02ff */
.L_x_114:
[----:B------:R-:W-:Y:S05]  /*3ae0*/  BSYNC B1 ;  /* 0x0000000000017941 */ /* 0x000fea0003800000 */
.L_x_113:
[----:B0-----:R-:W-:Y:S01]  /*3af0*/  @!P5 IMAD R7, R30, R89, R88 ;  /* 0x000000591e07d224 */ /* 0x001fe200078e0258 */
[----:B------:R-:W-:Y:S04]  /*3b00*/  BSSY B1, `(.L_x_115) ;  /* 0x0000006000017945 */ /* 0x000fe80003800000 */
[----:B------:R0:W-:Y:S01]  /*3b10*/  @!P5 STG.E.U8 desc[UR36][R10.64+0x8], R7 ;  /* 0x000008070a00d986 */ /* 0x0001e2000c101124 */
[----:B------:R-:W-:Y:S05]  /*3b20*/  @P4 BRA `(.L_x_116) ;  /* 0x00000000000c4947 */ /* 0x000fea0003800000 */
[----:B--2---:R-:W0:Y:S02]  /*3b30*/  LDG.E.U8 R91, desc[UR36][R12.64+0x9] ;  /* 0x000009240c5b7981 */ /* 0x004e24000c1e1100 */
[----:B0-----:R-:W-:-:S05]  /*3b40*/  PRMT R7, R91, 0x8880, RZ ;  /* 0x000088805b077816 */ /* 0x001fca00000000ff */
[----:B------:R-:W-:-:S07]  /*3b50*/  IMAD R88, R7, R90, RZ ;  /* 0x0000005a07587224 */ /* 0x000fce00078e02ff */
.L_x_116:
[----:B------:R-:W-:Y:S05]  /*3b60*/  BSYNC B1 ;  /* 0x0000000000017941 */ /* 0x000fea0003800000 */
.L_x_115:
[----:B------:R-:W-:Y:S01]  /*3b70*/  @!P4 IMAD R31, R31, R89, R88 ;  /* 0x000000591f1fc224 */ /* 0x000fe200078e0258 */
[----:B------:R-:W-:Y:S04]  /*3b80*/  BSSY B1, `(.L_x_117) ;  /* 0x0000006000017945 */ /* 0x000fe80003800000 */
[----:B------:R0:W-:Y:S01]  /*3b90*/  @!P4 STG.E.U8 desc[UR36][R10.64+0x9], R31 ;  /* 0x0000091f0a00c986 */ /* 0x0001e2000c101124 */
[----:B------:R-:W-:Y:S05]  /*3ba0*/  @P3 BRA `(.L_x_118) ;  /* 0x00000000000c3947 */ /* 0x000fea0003800000 */
[----:B--2---:R-:W0:Y:S02]  /*3bb0*/  LDG.E.U8 R91, desc[UR36][R4.64+0x10] ;  /* 0x00001024045b7981 */ /* 0x004e24000c1e1100 */
[----:B0-----:R-:W-:-:S05]  /*3bc0*/  PRMT R7, R91, 0x8880, RZ ;  /* 0x000088805b077816 */ /* 0x001fca00000000ff */
[----:B------:R-:W-:-:S07]  /*3bd0*/  IMAD R88, R7, R90, RZ ;  /* 0x0000005a07587224 */ /* 0x000fce00078e02ff */
.L_x_118:
[----:B------:R-:W-:Y:S05]  /*3be0*/  BSYNC B1 ;  /* 0x0000000000017941 */ /* 0x000fea0003800000 */
.L_x_117:
[----:B0-----:R-:W-:Y:S01]  /*3bf0*/  @!P3 IMAD R7, R32, R89, R88 ;  /* 0x000000592007b224 */ /* 0x001fe200078e0258 */
[----:B------:R-:W-:Y:S04]  /*3c00*/  BSSY B1, `(.L_x_119) ;  /* 0x0000006000017945 */ /* 0x000fe80003800000 */
[----:B------:R0:W-:Y:S01]  /*3c10*/  @!P3 STG.E.U8 desc[UR36][R8.64+0x10], R7 ;  /* 0x000010070800b986 */ /* 0x0001e2000c101124 */
[----:B------:R-:W-:Y:S05]  /*3c20*/  @P1 BRA `(.L_x_120) ;  /* 0x00000000000c1947 */ /* 0x000fea0003800000 */
[----:B--2---:R-:W0:Y:S02]  /*3c30*/  LDG.E.U8 R91, desc[UR36][R4.64+0x11] ;  /* 0x00001124045b7981 */ /* 0x004e24000c1e1100 */
[----:B0-----:R-:W-:-:S05]  /*3c40*/  PRMT R7, R91, 0x8880, RZ ;  /* 0x000088805b077816 */ /* 0x001fca00000000ff */
[----:B------:R-:W-:-:S07]  /*3c50*/  IMAD R88, R7, R90, RZ ;  /* 0x0000005a07587224 */ /* 0x000fce00078e02ff */
.L_x_120:
[----:B------:R-:W-:Y:S05]  /*3c60*/  BSYNC B1 ;  /* 0x0000000000017941 */ /* 0x000fea0003800000 */
.L_x_119:
        /* <DEDUP_REMOVED lines=11> */
.L_x_122:
[----:B------:R-:W-:Y:S05]  /*3d20*/  BSYNC B1 ;  /* 0x0000000000017941 */ /* 0x000fea0003800000 */
.L_x_121:
[----:B0-----:R-:W-:Y:S01]  /*3d30*/  @!P4 IMAD R7, R34, R89, R88 ;  /* 0x000000592207c224 */ /* 0x001fe200078e0258 */
[----:B------:R-:W-:Y:S04]  /*3d40*/  BSSY B1, `(.L_x_123) ;  /* 0x0000006000017945 */ /* 0x000fe80003800000 */
[----:B------:R0:W-:Y:S01]  /*3d50*/  @!P4 STG.E.U8 desc[UR36][R10.64+0x10], R7 ;  /* 0x000010070a00c986 */ /* 0x0001e2000c101124 */
[----:B------:R-:W-:Y:S05]  /*3d60*/  @P3 BRA `(.L_x_124) ;  /* 0x00000000000c3947 */ /* 0x000fea0003800000 */
[----:B--2---:R-:W0:Y:S02]  /*3d70*/  LDG.E.U8 R91, desc[UR36][R12.64+0x11] ;  /* 0x000011240c5b7981 */ /* 0x004e24000c1e1100 */
[----:B0-----:R-:W-:-:S05]  /*3d80*/  PRMT R7, R91, 0x8880, RZ ;  /* 0x000088805b077816 */ /* 0x001fca00000000ff */
[----:B------:R-:W-:-:S07]  /*3d90*/  IMAD R88, R7, R90, RZ ;  /* 0x0000005a07587224 */ /* 0x000fce00078e02ff */
.L_x_124:
[----:B------:R-:W-:Y:S05]  /*3da0*/  BSYNC B1 ;  /* 0x0000000000017941 */ /* 0x000fea0003800000 */
.L_x_123:
[----:B------:R-:W-:Y:S01]  /*3db0*/  @!P3 IMAD R35, R35, R89, R88 ;  /* 0x000000592323b224 */ /* 0x000fe200078e0258 */
[----:B------:R-:W-:Y:S04]  /*3dc0*/  BSSY B1, `(.L_x_125) ;  /* 0x0000006000017945 */ /* 0x000fe80003800000 */
[----:B------:R0:W-:Y:S01]  /*3dd0*/  @!P3 STG.E.U8 desc[UR36][R10.64+0x11], R35 ;  /* 0x000011230a00b986 */ /* 0x0001e2000c101124 */
[----:B------:R-:W-:Y:S05]  /*3de0*/  @P5 BRA `(.L_x_126) ;  /* 0x00000000000c5947 */ /* 0x000fea0003800000 */
[----:B--2---:R-:W0:Y:S02]  /*3df0*/  LDG.E.U8 R91, desc[UR36][R4.64+0x18] ;  /* 0x00001824045b7981 */ /* 0x004e24000c1e1100 */
[----:B0-----:R-:W-:-:S05]  /*3e00*/  PRMT R7, R91, 0x8880, RZ ;  /* 0x000088805b077816 */ /* 0x001fca00000000ff */
[----:B------:R-:W-:-:S07]  /*3e10*/  IMAD R88, R7, R90, RZ ;  /* 0x0000005a07587224 */ /* 0x000fce00078e02ff */
.L_x_126:
[----:B------:R-:W-:Y:S05]  /*3e20*/  BSYNC B1 ;  /* 0x0000000000017941 */ /* 0x000fea0003800000 */
.L_x_125:
[----:B0-----:R-:W-:Y:S01]  /*3e30*/  @!P5 IMAD R7, R36, R89, R88 ;  /* 0x000000592407d224 */ /* 0x001fe200078e0258 */
[----:B------:R-:W-:Y:S04]  /*3e40*/  BSSY B1, `(.L_x_127) ;  /* 0x0000006000017945 */ /* 0x000fe80003800000 */
[----:B------:R0:W-:Y:S01]  /*3e50*/  @!P5 STG.E.U8 desc[UR36][R8.64+0x18], R7 ;  /* 0x000018070800d986 */ /* 0x0001e2000c101124 */
[----:B------:R-:W-:Y:S05]  /*3e60*/  @P1 BRA `(.L_x_128) ;  /* 0x00000000000c1947 */ /* 0x000fea0003800000 */
[----:B--2---:R-:W0:Y:S02]  /*3e70*/  LDG.E.U8 R91, desc[UR36][R4.64+0x19] ;  /* 0x00001924045b7981 */ /* 0x004e24000c1e1100 */
[----:B0-----:R-:W-:-:S05]  /*3e80*/  PRMT R7, R91, 0x8880, RZ ;  /* 0x000088805b077816 */ /* 0x001fca00000000ff */
[----:B------:R-:W-:-:S07]  /*3e90*/  IMAD R88, R7, R90, RZ ;  /* 0x0000005a07587224 */ /* 0x000fce00078e02ff */
.L_x_128:
[----:B------:R-:W-:Y:S05]  /*3ea0*/  BSYNC B1 ;  /* 0x0000000000017941 */ /* 0x000fea0003800000 */
.L_x_127:
        /* <DEDUP_REMOVED lines=11> */
.L_x_130:
[----:B------:R-:W-:Y:S05]  /*3f60*/  BSYNC B1 ;  /* 0x0000000000017941 */ /* 0x000fea0003800000 */
.L_x_129:
[----:B0-----:R-:W-:Y:S01]  /*3f70*/  @!P4 IMAD R7, R38, R89, R88 ;  /* 0x000000592607c224 */ /* 0x001fe200078e0258 */
[----:B------:R-:W-:Y:S04]  /*3f80*/  BSSY B1, `(.L_x_131) ;  /* 0x0000006000017945 */ /* 0x000fe80003800000 */
[----:B------:R0:W-:Y:S01]  /*3f90*/  @!P4 STG.E.U8 desc[UR36][R10.64+0x18], R7 ;  /* 0x000018070a00c986 */ /* 0x0001e2000c101124 */
[----:B------:R-:W-:Y:S05]  /*3fa0*/  @P3 BRA `(.L_x_132) ;  /* 0x00000000000c3947 */ /* 0x000fea0003800000 */
[----:B--2---:R-:W0:Y:S02]  /*3fb0*/  LDG.E.U8 R91, desc[UR36][R12.64+0x19] ;  /* 0x000019240c5b7981 */ /* 0x004e24000c1e1100 */
[----:B0-----:R-:W-:-:S05]  /*3fc0*/  PRMT R7, R91, 0x8880, RZ ;  /* 0x000088805b077816 */ /* 0x001fca00000000ff */
[----:B------:R-:W-:-:S07]  /*3fd0*/  IMAD R88, R7, R90, RZ ;  /* 0x0000005a07587224 */ /* 0x000fce00078e02ff */
.L_x_132:
[----:B------:R-:W-:Y:S05]  /*3fe0*/  BSYNC B1 ;  /* 0x0000000000017941 */ /* 0x000fea0003800000 */
.L_x_131:
[----:B------:R-:W-:Y:S01]  /*3ff0*/  @!P3 IMAD R39, R39, R89, R88 ;  /* 0x000000592727b224 */ /* 0x000fe200078e0258 */
[----:B------:R-:W-:Y:S04]  /*4000*/  BSSY B1, `(.L_x_133) ;  /* 0x0000006000017945 */ /* 0x000fe80003800000 */
[----:B------:R0:W-:Y:S01]  /*4010*/  @!P3 STG.E.U8 desc[UR36][R10.64+0x19], R39 ;  /* 0x000019270a00b986 */ /* 0x0001e2000c101124 */
[----:B------:R-:W-:Y:S05]  /*4020*/  @P5 BRA `(.L_x_134) ;  /* 0x00000000000c5947 */ /* 0x000fea0003800000 */
[----:B--2---:R-:W0:Y:S02]  /*4030*/  LDG.E.U8 R91, desc[UR36][R4.64+0x20] ;  /* 0x00002024045b7981 */ /* 0x004e24000c1e1100 */
[----:B0-----:R-:W-:-:S05]  /*4040*/  PRMT R7, R91, 0x8880, RZ ;  /* 0x000088805b077816 */ /* 0x001fca00000000ff */
[----:B------:R-:W-:-:S07]  /*4050*/  IMAD R88, R7, R90, RZ ;  /* 0x0000005a07587224 */ /* 0x000fce00078e02ff */
.L_x_134:
[----:B------:R-:W-:Y:S05]  /*4060*/  BSYNC B1 ;  /* 0x0000000000017941 */ /* 0x000fea0003800000 */
.L_x_133:
[----:B0-----:R-:W-:Y:S01]  /*4070*/  @!P5 IMAD R7, R40, R89, R88 ;  /* 0x000000592807d224 */ /* 0x001fe200078e0258 */
[----:B------:R-:W-:Y:S04]  /*4080*/  BSSY B1, `(.L_x_135) ;  /* 0x0000006000017945 */ /* 0x000fe80003800000 */
[----:B------:R0:W-:Y:S01]  /*4090*/  @!P5 STG.E.U8 desc[UR36][R8.64+0x20], R7 ;  /* 0x000020070800d986 */ /* 0x0001e2000c101124 */
[----:B------:R-:W-:Y:S05]  /*40a0*/  @P1 BRA `(.L_x_136) ;  /* 0x00000000000c1947 */ /* 0x000fea0003800000 */
[----:B--2---:R-:W0:Y:S02]  /*40b0*/  LDG.E.U8 R91, desc[UR36][R4.64+0x21] ;  /* 0x00002124045b7981 */ /* 0x004e24000c1e1100 */
[----:B0-----:R-:W-:-:S05]  /*40c0*/  PRMT R7, R91, 0x8880, RZ ;  /* 0x000088805b077816 */ /* 0x001fca00000000ff */
[----:B------:R-:W-:-:S07]  /*40d0*/  IMAD R88, R7, R90, RZ ;  /* 0x0000005a07587224 */ /* 0x000fce00078e02ff */
.L_x_136:
[----:B------:R-:W-:Y:S05]  /*40e0*/  BSYNC B1 ;  /* 0x0000000000017941 */ /* 0x000fea0003800000 */
.L_x_135:
        /* <DEDUP_REMOVED lines=11> */
.L_x_138:
[----:B------:R-:W-:Y:S05]  /*41a0*/  BSYNC B1 ;  /* 0x0000000000017941 */ /* 0x000fea0003800000 */
.L_x_137:
[----:B0-----:R-:W-:Y:S01]  /*41b0*/  @!P4 IMAD R7, R42, R89, R88 ;  /* 0x000000592a07c224 */ /* 0x001fe200078e0258 */
[----:B------:R-:W-:Y:S04]  /*41c0*/  BSSY B1, `(.L_x_139) ;  /* 0x0000006000017945 */ /* 0x000fe80003800000 */
[----:B------:R0:W-:Y:S01]  /*41d0*/  @!P4 STG.E.U8 desc[UR36][R10.64+0x20], R7 ;  /* 0x000020070a00c986 */ /* 0x0001e2000c101124 */
[----:B------:R-:W-:Y:S05]  /*41e0*/  @P3 BRA `(.L_x_140) ;  /* 0x00000000000c3947 */ /* 0x000fea0003800000 */
[----:B--2---:R-:W0:Y:S02]  /*41f0*/  LDG.E.U8 R91, desc[UR36][R12.64+0x21] ;  /* 0x000021240c5b7981 */ /* 0x004e24000c1e1100 */
[----:B0-----:R-:W-:-:S05]  /*4200*/  PRMT R7, R91, 0x8880, RZ ;  /* 0x000088805b077816 */ /* 0x001fca00000000ff */
[----:B------:R-:W-:-:S07]  /*4210*/  IMAD R88, R7, R90, RZ ;  /* 0x0000005a07587224 */ /* 0x000fce00078e02ff */
.L_x_140:
[----:B------:R-:W-:Y:S05]  /*4220*/  BSYNC B1 ;  /* 0x0000000000017941 */ /* 0x000fea0003800000 */
.L_x_139:
[----:B------:R-:W-:Y:S01]  /*4230*/  @!P3 IMAD R43, R43, R89, R88 ;  /* 0x000000592b2bb224 */ /* 0x000fe200078e0258 */
[----:B------:R-:W-:Y:S04]  /*4240*/  BSSY B1, `(.L_x_141) ;  /* 0x0000006000017945 */ /* 0x000fe80003800000 */
[----:B------:R0:W-:Y:S01]  /*4250*/  @!P3 STG.E.U8 desc[UR36][R10.64+0x21], R43 ;  /* 0x0000212b0a00b986 */ /* 0x0001e2000c101124 */
[----:B------:R-:W-:Y:S05]  /*4260*/  @P5 BRA `(.L_x_142) ;  /* 0x00000000000c5947 */ /* 0x000fea0003800000 */
[----:B--2---:R-:W0:Y:S02]  /*4270*/  LDG.E.U8 R91, desc[UR36][R4.64+0x28] ;  /* 0x00002824045b7981 */ /* 0x004e24000c1e1100 */
[----:B0-----:R-:W-:-:S05]  /*4280*/  PRMT R7, R91, 0x8880, RZ ;  /* 0x000088805b077816 */ /* 0x001fca00000000ff */
[----:B------:R-:W-:-:S07]  /*4290*/  IMAD R88, R7, R90, RZ ;  /* 0x0000005a07587224 */ /* 0x000fce00078e02ff */
.L_x_142:
[----:B------:R-:W-:Y:S05]  /*42a0*/  BSYNC B1 ;  /* 0x0000000000017941 */ /* 0x000fea0003800000 */
.L_x_141:
[----:B0-----:R-:W-:Y:S01]  /*42b0*/  @!P5 IMAD R7, R44, R89, R88 ;  /* 0x000000592c07d224 */ /* 0x001fe200078e0258 */
[----:B------:R-:W-:Y:S04]  /*42c0*/  BSSY B1, `(.L_x_143) ;  /* 0x0000006000017945 */ /* 0x000fe80003800000 */
[----:B------:R0:W-:Y:S01]  /*42d0*/  @!P5 STG.E.U8 desc[UR36][R8.64+0x28], R7 ;  /* 0x000028070800d986 */ /* 0x0001e2000c101124 */
[----:B------:R-:W-:Y:S05]  /*42e0*/  @P1 BRA `(.L_x_144) ;  /* 0x00000000000c1947 */ /* 0x000fea0003800000 */
[----:B--2---:R-:W0:Y:S02]  /*42f0*/  LDG.E.U8 R91, desc[UR36][R4.64+0x29] ;  /* 0x00002924045b7981 */ /* 0x004e24000c1e1100 */
[----:B0-----:R-:W-:-:S05]  /*4300*/  PRMT R7, R91, 0x8880, RZ ;  /* 0x000088805b077816 */ /* 0x001fca00000000ff */
[----:B------:R-:W-:-:S07]  /*4310*/  IMAD R88, R7, R90, RZ ;  /* 0x0000005a07587224 */ /* 0x000fce00078e02ff */
.L_x_144:
[----:B------:R-:W-:Y:S05]  /*4320*/  BSYNC B1 ;  /* 0x0000000000017941 */ /* 0x000fea0003800000 */
.L_x_143:
        /* <DEDUP_REMOVED lines=11> */
.L_x_146:
[----:B------:R-:W-:Y:S05]  /*43e0*/  BSYNC B1 ;  /* 0x0000000000017941 */ /* 0x000fea0003800000 */
.L_x_145:
[----:B0-----:R-:W-:Y:S01]  /*43f0*/  @!P4 IMAD R7, R46, R89, R88 ;  /* 0x000000592e07c224 */ /* 0x001fe200078e0258 */
[----:B------:R-:W-:Y:S04]  /*4400*/  BSSY B1, `(.L_x_147) ;  /* 0x0000006000017945 */ /* 0x000fe80003800000 */
[----:B------:R0:W-:Y:S01]  /*4410*/  @!P4 STG.E.U8 desc[UR36][R10.64+0x28], R7 ;  /* 0x000028070a00c986 */ /* 0x0001e2000c101124 */
[----:B------:R-:W-:Y:S05]  /*4420*/  @P3 BRA `(.L_x_148) ;  /* 0x00000000000c3947 */ /* 0x000fea0003800000 */
[----:B--2---:R-:W0:Y:S02]  /*4430*/  LDG.E.U8 R91, desc[UR36][R12.64+0x29] ;  /* 0x000029240c5b7981 */ /* 0x004e24000c1e1100 */
[----:B0-----:R-:W-:-:S05]  /*4440*/  PRMT R7, R91, 0x8880, RZ ;  /* 0x000088805b077816 */ /* 0x001fca00000000ff */
[----:B------:R-:W-:-:S07]  /*4450*/  IMAD R88, R7, R90, RZ ;  /* 0x0000005a07587224 */ /* 0x000fce00078e02ff */
.L_x_148:
[----:B------:R-:W-:Y:S05]  /*4460*/  BSYNC B1 ;  /* 0x0000000000017941 */ /* 0x000fea0003800000 */
.L_x_147:
[----:B------:R-:W-:Y:S01]  /*4470*/  @!P3 IMAD R47, R47, R89, R88 ;  /* 0x000000592f2fb224 */ /* 0x000fe200078e0258 */
[----:B------:R-:W-:Y:S04]  /*4480*/  BSSY B1, `(.L_x_149) ;  /* 0x0000006000017945 */ /* 0x000fe80003800000 */
[----:B------:R0:W-:Y:S01]  /*4490*/  @!P3 STG.E.U8 desc[UR36][R10.64+0x29], R47 ;  /* 0x0000292f0a00b986 */ /* 0x0001e2000c101124 */
[----:B------:R-:W-:Y:S05]  /*44a0*/  @P5 BRA `(.L_x_150) ;  /* 0x00000000000c5947 */ /* 0x000fea0003800000 */
[----:B--2---:R-:W0:Y:S02]  /*44b0*/  LDG.E.U8 R91, desc[UR36][R4.64+0x30] ;  /* 0x00003024045b7981 */ /* 0x004e24000c1e1100 */
[----:B0-----:R-:W-:-:S05]  /*44c0*/  PRMT R7, R91, 0x8880, RZ ;  /* 0x000088805b077816 */ /* 0x001fca00000000ff */
[----:B------:R-:W-:-:S07]  /*44d0*/  IMAD R88, R7, R90, RZ ;  /* 0x0000005a07587224 */ /* 0x000fce00078e02ff */
.L_x_150:
[----:B------:R-:W-:Y:S05]  /*44e0*/  BSYNC B1 ;  /* 0x0000000000017941 */ /* 0x000fea0003800000 */
.L_x_149:
[----:B0-----:R-:W-:Y:S01]  /*44f0*/  @!P5 IMAD R7, R48, R89, R88 ;  /* 0x000000593007d224 */ /* 0x001fe200078e0258 */
[----:B------:R-:W-:Y:S04]  /*4500*/  BSSY B1, `(.L_x_151) ;  /* 0x0000006000017945 */ /* 0x000fe80003800000 */
[----:B------:R0:W-:Y:S01]  /*4510*/  @!P5 STG.E.U8 desc[UR36][R8.64+0x30], R7 ;  /* 0x000030070800d986 */ /* 0x0001e2000c101124 */
[----:B------:R-:W-:Y:S05]  /*4520*/  @P1 BRA `(.L_x_152) ;  /* 0x00000000000c1947 */ /* 0x000fea0003800000 */
[----:B--2---:R-:W0:Y:S02]  /*4530*/  LDG.E.U8 R91, desc[UR36][R4.64+0x31] ;  /* 0x00003124045b7981 */ /* 0x004e24000c1e1100 */
[----:B0-----:R-:W-:-:S05]  /*4540*/  PRMT R7, R91, 0x8880, RZ ;  /* 0x000088805b077816 */ /* 0x001fca00000000ff */
[----:B------:R-:W-:-:S07]  /*4550*/  IMAD R88, R7, R90, RZ ;  /* 0x0000005a07587224 */ /* 0x000fce00078e02ff */
.L_x_152:
[----:B------:R-:W-:Y:S05]  /*4560*/  BSYNC B1 ;  /* 0x0000000000017941 */ /* 0x000fea0003800000 */
.L_x_151:
[----:B------:R-:W-:Y:S01]  /*4570*/  ISETP.LT.OR P4, PT, R3, 0x31, !P0 ;  /* 0x000000310300780c */ /* 0x000fe20004781670 */
[----:B------:R-:W-:Y:S01]  /*4580*/  @!P1 IMAD R49, R49, R89, R88 ;  /* 0x0000005931319224 */ /* 0x000fe200078e0258 */
[----:B------:R-:W-:Y:S01]  /*4590*/  BSSY B1, `(.L_x_153) ;  /* 0x000000a000017945 */ /* 0x000fe20003800000 */
[C---:B------:R-:W-:Y:S02]  /*45a0*/  ISETP.LT.OR P3, PT, R3.reuse, 0x32, !P0 ;  /* 0x000000320300780c */ /* 0x040fe40004761670 */
        /* <DEDUP_REMOVED lines=8> */
.L_x_154:
[----:B------:R-:W-:Y:S05]  /*4630*/  BSYNC B1 ;  /* 0x0000000000017941 */ /* 0x000fea0003800000 */
.L_x_153:
[----:B0-----:R-:W-:Y:S01]  /*4640*/  @!P4 IMAD R7, R50, R89, R88 ;  /* 0x000000593207c224 */ /* 0x001fe200078e0258 */
[----:B------:R-:W-:Y:S04]  /*4650*/  BSSY B1, `(.L_x_155) ;  /* 0x0000006000017945 */ /* 0x000fe80003800000 */
[----:B------:R0:W-:Y:S01]  /*4660*/  @!P4 STG.E.U8 desc[UR36][R10.64+0x30], R7 ;  /* 0x000030070a00c986 */ /* 0x0001e2000c101124 */
[----:B------:R-:W-:Y:S05]  /*4670*/  @P3 BRA `(.L_x_156) ;  /* 0x00000000000c3947 */ /* 0x000fea0003800000 */
[----:B--2---:R-:W0:Y:S02]  /*4680*/  LDG.E.U8 R91, desc[UR36][R12.64+0x31] ;  /* 0x000031240c5b7981 */ /* 0x004e24000c1e1100 */
[----:B0-----:R-:W-:-:S05]  /*4690*/  PRMT R7, R91, 0x8880, RZ ;  /* 0x000088805b077816 */ /* 0x001fca00000000ff */
[----:B------:R-:W-:-:S07]  /*46a0*/  IMAD R88, R7, R90, RZ ;  /* 0x0000005a07587224 */ /* 0x000fce00078e02ff */
.L_x_156:
[----:B------:R-:W-:Y:S05]  /*46b0*/  BSYNC B1 ;  /* 0x0000000000017941 */ /* 0x000fea0003800000 */
.L_x_155:
[----:B------:R-:W-:Y:S01]  /*46c0*/  @!P3 IMAD R51, R51, R89, R88 ;  /* 0x000000593333b224 */ /* 0x000fe200078e0258 */
[----:B------:R-:W-:Y:S04]  /*46d0*/  BSSY B1, `(.L_x_157) ;  /* 0x0000006000017945 */ /* 0x000fe80003800000 */
[----:B------:R0:W-:Y:S01]  /*46e0*/  @!P3 STG.E.U8 desc[UR36][R10.64+0x31], R51 ;  /* 0x000031330a00b986 */ /* 0x0001e2000c101124 */
[----:B------:R-:W-:Y:S05]  /*46f0*/  @P1 BRA `(.L_x_158) ;  /* 0x00000000000c1947 */ /* 0x000fea0003800000 */
[----:B--2---:R-:W0:Y:S02]  /*4700*/  LDG.E.U8 R91, desc[UR36][R4.64+0x38] ;  /* 0x00003824045b7981 */ /* 0x004e24000c1e1100 */
[----:B0-----:R-:W-:-:S05]  /*4710*/  PRMT R7, R91, 0x8880, RZ ;  /* 0x000088805b077816 */ /* 0x001fca00000000ff */
[----:B------:R-:W-:-:S07]  /*4720*/  IMAD R88, R7, R90, RZ ;  /* 0x0000005a07587224 */ /* 0x000fce00078e02ff */
.L_x_158:
[----:B------:R-:W-:Y:S05]  /*4730*/  BSYNC B1 ;  /* 0x0000000000017941 */ /* 0x000fea0003800000 */
.L_x_157:
[----:B0-----:R-:W-:Y:S01]  /*4740*/  @!P1 IMAD R7, R52, R89, R88 ;  /* 0x0000005934079224 */ /* 0x001fe200078e0258 */
[----:B------:R-:W-:Y:S04]  /*4750*/  BSSY B1, `(.L_x_159) ;  /* 0x0000006000017945 */ /* 0x000fe80003800000 */
[----:B------:R0:W-:Y:S01]  /*4760*/  @!P1 STG.E.U8 desc[UR36][R8.64+0x38], R7 ;  /* 0x0000380708009986 */ /* 0x0001e2000c101124 */
[----:B------:R-:W-:Y:S05]  /*4770*/  @P2 BRA `(.L_x_160) ;  /* 0x00000000000c2947 */ /* 0x000fea0003800000 */
[----:B--2---:R-:W0:Y:S02]  /*4780*/  LDG.E.U8 R91, desc[UR36][R4.64+0x39] ;  /* 0x00003924045b7981 */ /* 0x004e24000c1e1100 */
[----:B0-----:R-:W-:-:S05]  /*4790*/  PRMT R7, R91, 0x8880, RZ ;  /* 0x000088805b077816 */ /* 0x001fca00000000ff */
[----:B------:R-:W-:-:S07]  /*47a0*/  IMAD R88, R7, R90, RZ ;  /* 0x0000005a07587224 */ /* 0x000fce00078e02ff */
.L_x_160:
[----:B------:R-:W-:Y:S05]  /*47b0*/  BSYNC B1 ;  /* 0x0000000000017941 */ /* 0x000fea0003800000 */
.L_x_159:
[----:B------:R-:W-:Y:S01]  /*47c0*/  @!P2 IMAD R53, R53, R89, R88 ;  /* 0x000000593535a224 */ /* 0x000fe200078e0258 */
[----:B------:R-:W-:Y:S04]  /*47d0*/  BSSY B1, `(.L_x_161) ;  /* 0x0000006000017945 */ /* 0x000fe80003800000 */
[----:B------:R0:W-:Y:S01]  /*47e0*/  @!P2 STG.E.U8 desc[UR36][R8.64+0x39], R53 ;  /* 0x000039350800a986 */ /* 0x0001e2000c101124 */
[----:B------:R-:W-:Y:S05]  /*47f0*/  @P5 BRA `(.L_x_162) ;  /* 0x00000000000c5947 */ /* 0x000fea0003800000 */
[----:B--2---:R-:W2:Y:S02]  /*4800*/  LDG.E.U8 R91, desc[UR36][R12.64+0x38] ;  /* 0x000038240c5b7981 */ /* 0x004ea4000c1e1100 */
[----:B--2---:R-:W-:-:S05]  /*4810*/  PRMT R5, R91, 0x8880, RZ ;  /* 0x000088805b057816 */ /* 0x004fca00000000ff */
[----:B------:R-:W-:-:S07]  /*4820*/  IMAD R88, R5, R90, RZ ;  /* 0x0000005a05587224 */ /* 0x000fce00078e02ff */
.L_x_162:
[----:B------:R-:W-:Y:S05]  /*4830*/  BSYNC B1 ;  /* 0x0000000000017941 */ /* 0x000fea0003800000 */
.L_x_161:
[----:B------:R-:W-:Y:S01]  /*4840*/  @!P5 IMAD R5, R54, R89, R88 ;  /* 0x000000593605d224 */ /* 0x000fe200078e0258 */
[----:B------:R-:W-:Y:S01]  /*4850*/  ISETP.LT.OR P0, PT, R3, 0x3a, !P0 ;  /* 0x0000003a0300780c */ /* 0x000fe20004701670 */
[----:B------:R-:W-:Y:S03]  /*4860*/  BSSY B1, `(.L_x_163) ;  /* 0x0000006000017945 */ /* 0x000fe60003800000 */
[----:B------:R0:W-:Y:S09]  /*4870*/  @!P5 STG.E.U8 desc[UR36][R10.64+0x38], R5 ;  /* 0x000038050a00d986 */ /* 0x0001f2000c101124 */
[----:B------:R-:W-:Y:S05]  /*4880*/  @P0 BRA `(.L_x_164) ;  /* 0x00000000000c0947 */ /* 0x000fea0003800000 */
[----:B--2---:R-:W2:Y:S02]  /*4890*/  LDG.E.U8 R91, desc[UR36][R12.64+0x39] ;  /* 0x000039240c5b7981 */ /* 0x004ea4000c1e1100 */
[----:B--2---:R-:W-:-:S05]  /*48a0*/  PRMT R3, R91, 0x8880, RZ ;  /* 0x000088805b037816 */ /* 0x004fca00000000ff */
[----:B------:R-:W-:-:S07]  /*48b0*/  IMAD R88, R3, R90, RZ ;  /* 0x0000005a03587224 */ /* 0x000fce00078e02ff */
.L_x_164:
[----:B------:R-:W-:Y:S05]  /*48c0*/  BSYNC B1 ;  /* 0x0000000000017941 */ /* 0x000fea0003800000 */
.L_x_163:
[----:B------:R-:W-:Y:S01]  /*48d0*/  IMAD R55, R55, R89, R88 ;  /* 0x0000005937377224 */ /* 0x000fe200078e0258 */
[----:B------:R-:W-:Y:S06]  /*48e0*/  @P0 BRA `(.L_x_165) ;  /* 0x0000000c00180947 */ /* 0x000fec0003800000 */
[----:B------:R0:W-:Y:S01]  /*48f0*/  STG.E.U8 desc[UR36][R10.64+0x39], R55 ;  /* 0x000039370a007986 */ /* 0x0001e2000c101124 */
[----:B------:R-:W-:Y:S05]  /*4900*/  BRA `(.L_x_165) ;  /* 0x0000000c00107947 */ /* 0x000fea0003800000 */
.L_x_36:
[C---:B------:R-:W-:Y:S02]  /*4910*/  ISETP.GE.AND P2, PT, R102.reuse, 0x1, PT ;  /* 0x000000016600780c */ /* 0x040fe40003f46270 */
[----:B------:R-:W-:Y:S02]  /*4920*/  ISETP.GE.AND P1, PT, R102, 0x9, PT ;  /* 0x000000096600780c */ /* 0x000fe40003f26270 */
[C---:B------:R-:W-:Y:S02]  /*4930*/  ISETP.LT.OR P4, PT, R3.reuse, 0x1, !P2 ;  /* 0x000000010300780c */ /* 0x040fe40005781670 */
[C---:B------:R-:W-:Y:S02]  /*4940*/  ISETP.LT.OR P5, PT, R3.reuse, 0x2, !P2 ;  /* 0x000000020300780c */ /* 0x040fe400057a1670 */
[C---:B------:R-:W-:Y:S02]  /*4950*/  ISETP.LT.OR P0, PT, R3.reuse, 0x1, !P1 ;  /* 0x000000010300780c */ /* 0x040fe40004f01670 */
[----:B------:R-:W-:-:S07]  /*4960*/  ISETP.LT.OR P3, PT, R3, 0x2, !P1 ;  /* 0x000000020300780c */ /* 0x000fce0004f61670 */
[-C--:B------:R-:W-:Y:S02]  /*4970*/  @!P4 IMAD R5, R56, R89.reuse, RZ ;  /* 0x000000593805c224 */ /* 0x080fe400078e02ff */
[-C--:B------:R-:W-:Y:S02]  /*4980*/  @!P5 IMAD R57, R57, R89.reuse, RZ ;  /* 0x000000593939d224 */ /* 0x080fe400078e02ff */
[-C--:B------:R-:W-:Y:S01]  /*4990*/  @!P0 IMAD R13, R58, R89.reuse, RZ ;  /* 0x000000593a0d8224 */ /* 0x080fe200078e02ff */
[----:B------:R0:W-:Y:S01]  /*49a0*/  @!P4 STG.E.U8 desc[UR36][R94.64], R5 ;  /* 0x000000055e00c986 */ /* 0x0001e2000c101124 */
[----:B------:R-:W-:Y:S01]  /*49b0*/  ISETP.LT.OR P4, PT, R3, 0x9, !P2 ;  /* 0x000000090300780c */ /* 0x000fe20005781670 */
[----:B------:R-:W-:Y:S02]  /*49c0*/  @!P3 IMAD R59, R59, R89, RZ ;  /* 0x000000593b3bb224 */ /* 0x000fe400078e02ff */
[----:B------:R-:W-:Y:S01]  /*49d0*/  @!P5 STG.E.U8 desc[UR36][R94.64+0x1], R57 ;  /* 0x000001395e00d986 */ /* 0x000fe2000c101124 */
[----:B------:R-:W-:-:S03]  /*49e0*/  ISETP.LT.OR P5, PT, R3, 0xa, !P2 ;  /* 0x0000000a0300780c */ /* 0x000fc600057a1670 */
[----:B------:R1:W-:Y:S01]  /*49f0*/  @!P0 STG.E.U8 desc[UR36][R6.64], R13 ;  /* 0x0000000d06008986 */ /* 0x0003e2000c101124 */
[----:B------:R-:W-:-:S03]  /*4a00*/  ISETP.LT.OR P0, PT, R3, 0x9, !P1 ;  /* 0x000000090300780c */ /* 0x000fc60004f01670 */
[----:B------:R-:W-:Y:S01]  /*4a10*/  @!P3 STG.E.U8 desc[UR36][R6.64+0x1], R59 ;  /* 0x0000013b0600b986 */ /* 0x000fe2000c101124 */
[----:B------:R-:W-:Y:S01]  /*4a20*/  ISETP.LT.OR P3, PT, R3, 0xa, !P1 ;  /* 0x0000000a0300780c */ /* 0x000fe20004f61670 */
[----:B------:R-:W-:-:S04]  /*4a30*/  @!P4 IMAD R15, R60, R89, RZ ;  /* 0x000000593c0fc224 */ /* 0x000fc800078e02ff */
[-C--:B------:R-:W-:Y:S01]  /*4a40*/  @!P5 IMAD R61, R61, R89.reuse, RZ ;  /* 0x000000593d3dd224 */ /* 0x080fe200078e02ff */
[----:B------:R3:W-:Y:S01]  /*4a50*/  @!P4 STG.E.U8 desc[UR36][R94.64+0x8], R15 ;  /* 0x0000080f5e00c986 */ /* 0x0007e2000c101124 */
[C---:B------:R-:W-:Y:S02]  /*4a60*/  ISETP.LT.OR P4, PT, R3.reuse, 0x11, !P2 ;  /* 0x000000110300780c */ /* 0x040fe40005781670 */
[-C--:B0-----:R-:W-:Y:S01]  /*4a70*/  @!P0 IMAD R5, R62, R89.reuse, RZ ;  /* 0x000000593e058224 */ /* 0x081fe200078e02ff */
[----:B------:R-:W-:Y:S01]  /*4a80*/  @!P5 STG.E.U8 desc[UR36][R94.64+0x9], R61 ;  /* 0x0000093d5e00d986 */ /* 0x000fe2000c101124 */
[----:B------:R-:W-:Y:S02]  /*4a90*/  ISETP.LT.OR P5, PT, R3, 0x12, !P2 ;  /* 0x000000120300780c */ /* 0x000fe400057a1670 */
[----:B------:R-:W-:Y:S01]  /*4aa0*/  @!P3 IMAD R63, R63, R89, RZ ;  /* 0x000000593f3fb224 */ /* 0x000fe200078e02ff */
[----:B------:R0:W-:Y:S01]  /*4ab0*/  @!P0 STG.E.U8 desc[UR36][R6.64+0x8], R5 ;  /* 0x0000080506008986 */ /* 0x0001e2000c101124 */
[----:B------:R-:W-:-:S03]  /*4ac0*/  ISETP.LT.OR P0, PT, R3, 0x11, !P1 ;  /* 0x000000110300780c */ /* 0x000fc60004f01670 */
[----:B------:R-:W-:Y:S01]  /*4ad0*/  @!P3 STG.E.U8 desc[UR36][R6.64+0x9], R63 ;  /* 0x0000093f0600b986 */ /* 0x000fe2000c101124 */
[----:B------:R-:W-:Y:S01]  /*4ae0*/  ISETP.LT.OR P3, PT, R3, 0x12, !P1 ;  /* 0x000000120300780c */ /* 0x000fe20004f61670 */
[----:B-1----:R-:W-:-:S04]  /*4af0*/  @!P4 IMAD R13, R64, R89, RZ ;  /* 0x00000059400dc224 */ /* 0x002fc800078e02ff */
[-C--:B------:R-:W-:Y:S01]  /*4b00*/  @!P5 IMAD R65, R65, R89.reuse, RZ ;  /* 0x000000594141d224 */ /* 0x080fe200078e02ff */
[----:B------:R1:W-:Y:S01]  /*4b10*/  @!P4 STG.E.U8 desc[UR36][R94.64+0x10], R13 ;  /* 0x0000100d5e00c986 */ /* 0x0003e2000c101124 */
[C---:B------:R-:W-:Y:S02]  /*4b20*/  ISETP.LT.OR P4, PT, R3.reuse, 0x19, !P2 ;  /* 0x000000190300780c */ /* 0x040fe40005781670 */
[-C--:B---3--:R-:W-:Y:S01]  /*4b30*/  @!P0 IMAD R15, R66, R89.reuse, RZ ;  /* 0x00000059420f8224 */ /* 0x088fe200078e02ff */
[----:B------:R-:W-:Y:S01]  /*4b40*/  @!P5 STG.E.U8 desc[UR36][R94.64+0x11], R65 ;  /* 0x000011415e00d986 */ /* 0x000fe2000c101124 */
[----:B------:R-:W-:Y:S02]  /*4b50*/  ISETP.LT.OR P5, PT, R3, 0x1a, !P2 ;  /* 0x0000001a0300780c */ /* 0x000fe400057a1670 */
[----:B------:R-:W-:Y:S01]  /*4b60*/  @!P3 IMAD R67, R67, R89, RZ ;  /* 0x000000594343b224 */ /* 0x000fe200078e02ff */
[----:B------:R3:W-:Y:S01]  /*4b70*/  @!P0 STG.E.U8 desc[UR36][R6.64+0x10], R15 ;  /* 0x0000100f06008986 */ /* 0x0007e2000c101124 */
[----:B------:R-:W-:-:S03]  /*4b80*/  ISETP.LT.OR P0, PT, R3, 0x19, !P1 ;  /* 0x000000190300780c */ /* 0x000fc60004f01670 */
[----:B------:R-:W-:Y:S01]  /*4b90*/  @!P3 STG.E.U8 desc[UR36][R6.64+0x11], R67 ;  /* 0x000011430600b986 */ /* 0x000fe2000c101124 */
[----:B------:R-:W-:Y:S01]  /*4ba0*/  ISETP.LT.OR P3, PT, R3, 0x1a, !P1 ;  /* 0x0000001a0300780c */ /* 0x000fe20004f61670 */
[----:B0-----:R-:W-:-:S04]  /*4bb0*/  @!P4 IMAD R5, R68, R89, RZ ;  /* 0x000000594405c224 */ /* 0x001fc800078e02ff */
[-C--:B------:R-:W-:Y:S01]  /*4bc0*/  @!P5 IMAD R69, R69, R89.reuse, RZ ;  /* 0x000000594545d224 */ /* 0x080fe200078e02ff */
[----:B------:R0:W-:Y:S01]  /*4bd0*/  @!P4 STG.E.U8 desc[UR36][R94.64+0x18], R5 ;  /* 0x000018055e00c986 */ /* 0x0001e2000c101124 */
[C---:B------:R-:W-:Y:S02]  /*4be0*/  ISETP.LT.OR P4, PT, R3.reuse, 0x21, !P2 ;  /* 0x000000210300780c */ /* 0x040fe40005781670 */
[-C--:B-1----:R-:W-:Y:S01]  /*4bf0*/  @!P0 IMAD R13, R70, R89.reuse, RZ ;  /* 0x00000059460d8224 */ /* 0x082fe200078e02ff */
[----:B------:R-:W-:Y:S01]  /*4c00*/  @!P5 STG.E.U8 desc[UR36][R94.64+0x19], R69 ;  /* 0x000019455e00d986 */ /* 0x000fe2000c101124 */
[----:B------:R-:W-:Y:S02]  /*4c10*/  ISETP.LT.OR P5, PT, R3, 0x22, !P2 ;  /* 0x000000220300780c */ /* 0x000fe400057a1670 */
[----:B------:R-:W-:Y:S01]  /*4c20*/  @!P3 IMAD R71, R71, R89, RZ ;  /* 0x000000594747b224 */ /* 0x000fe200078e02ff */
[----:B------:R1:W-:Y:S01]  /*4c30*/  @!P0 STG.E.U8 desc[UR36][R6.64+0x18], R13 ;  /* 0x0000180d06008986 */ /* 0x0003e2000c101124 */
[----:B------:R-:W-:-:S03]  /*4c40*/  ISETP.LT.OR P0, PT, R3, 0x21, !P1 ;  /* 0x000000210300780c */ /* 0x000fc60004f01670 */
[----:B------:R-:W-:Y:S01]  /*4c50*/  @!P3 STG.E.U8 desc[UR36][R6.64+0x19], R71 ;  /* 0x000019470600b986 */ /* 0x000fe2000c101124 */
[----:B------:R-:W-:Y:S01]  /*4c60*/  ISETP.LT.OR P3, PT, R3, 0x22, !P1 ;  /* 0x000000220300780c */ /* 0x000fe20004f61670 */
[----:B---3--:R-:W-:-:S04]  /*4c70*/  @!P4 IMAD R15, R72, R89, RZ ;  /* 0x00000059480fc224 */ /* 0x008fc800078e02ff */
        /* <DEDUP_REMOVED lines=32> */
[----:B------:R-:W-:-:S02]  /*4e80*/  ISETP.GE.AND P0, PT, R102, 0x81, PT ;  /* 0x000000816600780c */ /* 0x000fc40003f06270 */
[C---:B------:R-:W-:Y:S01]  /*4e90*/  ISETP.LT.OR P5, PT, R3.reuse, 0x39, !P1 ;  /* 0x000000390300780c */ /* 0x040fe20004fa1670 */
[----:B------:R-:W-:Y:S01]  /*4ea0*/  @!P3 STG.E.U8 desc[UR36][R6.64+0x31], R83 ;  /* 0x000031530600b986 */ /* 0x000fe2000c101124 */
[C---:B------:R-:W-:Y:S01]  /*4eb0*/  ISETP.LT.OR P1, PT, R3.reuse, 0x3a, !P1 ;  /* 0x0000003a0300780c */ /* 0x040fe20004f21670 */
[----:B---3--:R-:W-:Y:S01]  /*4ec0*/  @!P4 IMAD R15, R84, R89, RZ ;  /* 0x00000059540fc224 */ /* 0x008fe200078e02ff */
[----:B------:R-:W-:-:S03]  /*4ed0*/  ISETP.LT.OR P3, PT, R3, 0x1, !P0 ;  /* 0x000000010300780c */ /* 0x000fc60004761670 */
[----:B------:R-:W-:Y:S01]  /*4ee0*/  @!P2 IMAD R85, R85, R89, RZ ;  /* 0x000000595555a224 */ /* 0x000fe200078e02ff */
[----:B------:R-:W-:Y:S01]  /*4ef0*/  @!P4 STG.E.U8 desc[UR36][R94.64+0x38], R15 ;  /* 0x0000380f5e00c986 */ /* 0x000fe2000c101124 */
[----:B------:R-:W-:-:S03]  /*4f00*/  ISETP.LT.OR P4, PT, R3, 0x2, !P0 ;  /* 0x000000020300780c */ /* 0x000fc60004781670 */
[----:B------:R-:W-:Y:S01]  /*4f10*/  @!P2 STG.E.U8 desc[UR36][R94.64+0x39], R85 ;  /* 0x000039555e00a986 */ /* 0x000fe2000c101124 */
[-C--:B0-----:R-:W-:Y:S01]  /*4f20*/  @!P5 IMAD R5, R86, R89.reuse, RZ ;  /* 0x000000595605d224 */ /* 0x081fe200078e02ff */
[----:B------:R-:W-:Y:S01]  /*4f30*/  ISETP.GE.AND P2, PT, R102, 0x89, PT ;  /* 0x000000896600780c */ /* 0x000fe20003f46270 */
[-C--:B------:R-:W-:Y:S02]  /*4f40*/  @!P1 IMAD R87, R87, R89.reuse, RZ ;  /* 0x0000005957579224 */ /* 0x080fe400078e02ff */
[----:B-1----:R-:W-:Y:S01]  /*4f50*/  @!P3 IMAD R13, R24, R89, RZ ;  /* 0x00000059180db224 */ /* 0x002fe200078e02ff */
[----:B------:R0:W-:Y:S01]  /*4f60*/  @!P5 STG.E.U8 desc[UR36][R6.64+0x38], R5 ;  /* 0x000038050600d986 */ /* 0x0001e2000c101124 */
[----:B------:R-:W-:-:S03]  /*4f70*/  ISETP.LT.OR P5, PT, R3, 0x1, !P2 ;  /* 0x000000010300780c */ /* 0x000fc600057a1670 */
[----:B------:R-:W-:Y:S01]  /*4f80*/  @!P4 IMAD R25, R25, R89, RZ ;  /* 0x000000591919c224 */ /* 0x000fe200078e02ff */
[----:B------:R-:W-:Y:S01]  /*4f90*/  @!P1 STG.E.U8 desc[UR36][R6.64+0x39], R87 ;  /* 0x0000395706009986 */ /* 0x000fe2000c101124 */
[----:B------:R-:W-:-:S03]  /*4fa0*/  ISETP.LT.OR P1, PT, R3, 0x2, !P2 ;  /* 0x000000020300780c */ /* 0x000fc60005721670 */
[----:B------:R-:W-:Y:S01]  /*4fb0*/  @!P3 STG.E.U8 desc[UR36][R8.64], R13 ;  /* 0x0000000d0800b986 */ /* 0x000fe2000c101124 */
[----:B------:R-:W-:-:S03]  /*4fc0*/  ISETP.LT.OR P3, PT, R3, 0x9, !P0 ;  /* 0x000000090300780c */ /* 0x000fc60004761670 */
[----:B------:R-:W-:Y:S01]  /*4fd0*/  @!P4 STG.E.U8 desc[UR36][R8.64+0x1], R25 ;  /* 0x000001190800c986 */ /* 0x000fe2000c101124 */
[----:B------:R-:W-:Y:S01]  /*4fe0*/  ISETP.LT.OR P4, PT, R3, 0xa, !P0 ;  /* 0x0000000a0300780c */ /* 0x000fe20004781670 */
[----:B0-----:R-:W-:-:S04]  /*4ff0*/  @!P5 IMAD R5, R26, R89, RZ ;  /* 0x000000591a05d224 */ /* 0x001fc800078e02ff */
[-C--:B------:R-:W-:Y:S01]  /*5000*/  @!P1 IMAD R27, R27, R89.reuse, RZ ;  /* 0x000000591b1b9224 */ /* 0x080fe200078e02ff */
[----:B------:R0:W-:Y:S01]  /*5010*/  @!P5 STG.E.U8 desc[UR36][R10.64], R5 ;  /* 0x000000050a00d986 */ /* 0x0001e2000c101124 */
[C---:B------:R-:W-:Y:S02]  /*5020*/  ISETP.LT.OR P5, PT, R3.reuse, 0x9, !P2 ;  /* 0x000000090300780c */ /* 0x040fe400057a1670 */
[-C--:B------:R-:W-:Y:S01]  /*5030*/  @!P3 IMAD R15, R28, R89.reuse, RZ ;  /* 0x000000591c0fb224 */ /* 0x080fe200078e02ff */
[----:B------:R-:W-:Y:S01]  /*5040*/  @!P1 STG.E.U8 desc[UR36][R10.64+0x1], R27 ;  /* 0x0000011b0a009986 */ /* 0x000fe2000c101124 */
[----:B------:R-:W-:Y:S02]  /*5050*/  ISETP.LT.OR P1, PT, R3, 0xa, !P2 ;  /* 0x0000000a0300780c */ /* 0x000fe40005721670 */
[----:B------:R-:W-:Y:S01]  /*5060*/  @!P4 IMAD R29, R29, R89, RZ ;  /* 0x000000591d1dc224 */ /* 0x000fe200078e02ff */
        /* <DEDUP_REMOVED lines=40> */
[----:B-1----:R-:W-:-:S04]  /*52f0*/  @!P5 IMAD R13, R42, R89, RZ ;  /* 0x000000592a0dd224 */ /* 0x002fc800078e02ff */
        /* <DEDUP_REMOVED lines=12> */
[----:B------:R-:W-:-:S04]  /*53c0*/  @!P1 IMAD R7, R46, R89, RZ ;  /* 0x000000592e079224 */ /* 0x000fc800078e02ff */
[-C--:B------:R-:W-:Y:S01]  /*53d0*/  @!P3 IMAD R47, R47, R89.reuse, RZ ;  /* 0x000000592f2fb224 */ /* 0x080fe200078e02ff */
[----:B------:R1:W-:Y:S01]  /*53e0*/  @!P1 STG.E.U8 desc[UR36][R10.64+0x28], R7 ;  /* 0x000028070a009986 */ /* 0x0003e2000c101124 */
[----:B------:R-:W-:Y:S02]  /*53f0*/  ISETP.LT.OR P1, PT, R3, 0x31, !P2 ;  /* 0x000000310300780c */ /* 0x000fe40005721670 */
[----:B------:R-:W-:Y:S01]  /*5400*/  @!P4 IMAD R49, R49, R89, RZ ;  /* 0x000000593131c224 */ /* 0x000fe200078e02ff */
[----:B------:R3:W-:Y:S01]  /*5410*/  @!P3 STG.E.U8 desc[UR36][R10.64+0x29], R47 ;  /* 0x0000292f0a00b986 */ /* 0x0007e2000c101124 */
[C---:B------:R-:W-:Y:S02]  /*5420*/  ISETP.LT.OR P3, PT, R3.reuse, 0x39, !P0 ;  /* 0x000000390300780c */ /* 0x040fe40004761670 */
[C---:B------:R-:W-:Y:S01]  /*5430*/  ISETP.LT.OR P0, PT, R3.reuse, 0x3a, !P0 ;  /* 0x0000003a0300780c */ /* 0x040fe20004701670 */
[----:B------:R3:W-:Y:S01]  /*5440*/  @!P4 STG.E.U8 desc[UR36][R8.64+0x31], R49 ;  /* 0x000031310800c986 */ /* 0x0007e2000c101124 */
[----:B------:R-:W-:-:S03]  /*5450*/  ISETP.LT.OR P4, PT, R3, 0x32, !P2 ;  /* 0x000000320300780c */ /* 0x000fc60005781670 */
[----:B------:R3:W-:Y:S01]  /*5460*/  @!P5 STG.E.U8 desc[UR36][R8.64+0x30], R13 ;  /* 0x0000300d0800d986 */ /* 0x0007e2000c101124 */
[C---:B------:R-:W-:Y:S02]  /*5470*/  ISETP.LT.OR P5, PT, R3.reuse, 0x39, !P2 ;  /* 0x000000390300780c */ /* 0x040fe400057a1670 */
[----:B------:R-:W-:Y:S01]  /*5480*/  ISETP.LT.OR P2, PT, R3, 0x3a, !P2 ;  /* 0x0000003a0300780c */ /* 0x000fe20005741670 */
[-C--:B------:R-:W-:Y:S02]  /*5490*/  @!P1 IMAD R3, R50, R89.reuse, RZ ;  /* 0x0000005932039224 */ /* 0x080fe400078e02ff */
[-C--:B0-----:R-:W-:Y:S02]  /*54a0*/  @!P3 IMAD R5, R52, R89.reuse, RZ ;  /* 0x000000593405b224 */ /* 0x081fe400078e02ff */
[-C--:B------:R-:W-:Y:S01]  /*54b0*/  @!P0 IMAD R53, R53, R89.reuse, RZ ;  /* 0x0000005935358224 */ /* 0x080fe200078e02ff */
[----:B------:R3:W-:Y:S01]  /*54c0*/  @!P1 STG.E.U8 desc[UR36][R10.64+0x30], R3 ;  /* 0x000030030a009986 */ /* 0x0007e2000c101124 */
[----:B------:R-:W-:-:S04]  /*54d0*/  @!P4 IMAD R51, R51, R89, RZ ;  /* 0x000000593333c224 */ /* 0x000fc800078e02ff */
[-C--:B-1----:R-:W-:Y:S01]  /*54e0*/  @!P5 IMAD R7, R54, R89.reuse, RZ ;  /* 0x000000593607d224 */ /* 0x082fe200078e02ff */
[----:B------:R3:W-:Y:S01]  /*54f0*/  @!P4 STG.E.U8 desc[UR36][R10.64+0x31], R51 ;  /* 0x000031330a00c986 */ /* 0x0007e2000c101124 */
[----:B------:R-:W-:-:S03]  /*5500*/  @!P2 IMAD R55, R55, R89, RZ ;  /* 0x000000593737a224 */ /* 0x000fc600078e02ff */
[----:B------:R3:W-:Y:S04]  /*5510*/  @!P3 STG.E.U8 desc[UR36][R8.64+0x38], R5 ;  /* 0x000038050800b986 */ /* 0x0007e8000c101124 */
[----:B------:R3:W-:Y:S04]  /*5520*/  @!P0 STG.E.U8 desc[UR36][R8.64+0x39], R53 ;  /* 0x0000393508008986 */ /* 0x0007e8000c101124 */
[----:B------:R3:W-:Y:S04]  /*5530*/  @!P5 STG.E.U8 desc[UR36][R10.64+0x38], R7 ;  /* 0x000038070a00d986 */ /* 0x0007e8000c101124 */
[----:B------:R3:W-:Y:S02]  /*5540*/  @!P2 STG.E.U8 desc[UR36][R10.64+0x39], R55 ;  /* 0x000039370a00a986 */ /* 0x0007e4000c101124 */
.L_x_165:
[----:B------:R-:W-:Y:S05]  /*5550*/  BSYNC B0 ;  /* 0x0000000000007941 */ /* 0x000fea0003800000 */
.L_x_35:
[----:B------:R-:W-:Y:S01]  /*5560*/  ULDC UR4, c[0x0][0xc] ;  /* 0x0000030000047ab9 */ /* 0x000fe20000000800 */
[----:B------:R-:W-:Y:S01]  /*5570*/  ULDC UR5, c[0x0][0x10] ;  /* 0x0000040000057ab9 */ /* 0x000fe20000000800 */
[----:B---3--:R-:W3:Y:S01]  /*5580*/  LDC R3, c[0x0][0x14] ;  /* 0x00000500ff037b82 */ /* 0x008ee20000000800 */
[----:B------:R-:W-:Y:S01]  /*5590*/  UIMAD.WIDE.U32 UR4, UR4, UR5, URZ ;  /* 0x00000005040472a5 */ /* 0x000fe2000f8e003f */
[----:B------:R-:W-:Y:S02]  /*55a0*/  IMAD.MOV.U32 R93, RZ, RZ, -0x1 ;  /* 0xffffffffff5d7424 */ /* 0x000fe400078e00ff */
[----:B------:R-:W-:-:S03]  /*55b0*/  IMAD.MOV.U32 R88, RZ, RZ, -0x1 ;  /* 0xffffffffff587424 */ /* 0x000fc600078e00ff */
[----:B---3--:R-:W-:-:S04]  /*55c0*/  IMAD.WIDE.U32 R16, R3, UR4, R16 ;  /* 0x0000000403107c25 */ /* 0x008fc8000f8e0010 */
[----:B------:R-:W-:Y:S01]  /*55d0*/  IMAD R3, R3, UR5, RZ ;  /* 0x0000000503037c24 */ /* 0x000fe2000f8e02ff */
[----:B------:R-:W-:Y:S02]  /*55e0*/  ULDC.64 UR4, c[0x0][0x650] ;  /* 0x0001940000047ab9 */ /* 0x000fe40000000a00 */
[----:B------:R-:W-:Y:S01]  /*55f0*/  ISETP.GE.U32.AND P0, PT, R16, UR4, PT ;  /* 0x0000000410007c0c */ /* 0x000fe2000bf06070 */
[--C-:B------:R-:W-:Y:S01]  /*5600*/  IMAD.IADD R17, R17, 0x1, R3.reuse ;  /* 0x0000000111117824 */ /* 0x100fe200078e0203 */
[----:B------:R-:W-:-:S04]  /*5610*/  PRMT R3, RZ, 0x7610, R3 ;  /* 0x00007610ff037816 */ /* 0x000fc80000000003 */
[----:B------:R-:W-:-:S13]  /*5620*/  ISETP.GE.U32.AND.EX P0, PT, R17, UR5, PT, P0 ;  /* 0x0000000511007c0c */ /* 0x000fda000bf06100 */
[----:B------:R-:W-:Y:S05]  /*5630*/  @P0 BRA `(.L_x_166) ;  /* 0x0000000400640947 */ /* 0x000fea0003800000 */
[----:B------:R-:W3:Y:S01]  /*5640*/  S2R R12, SR_CTAID.X ;  /* 0x00000000000c7919 */ /* 0x000ee20000002500 */
[----:B0---4-:R-:W0:Y:S01]  /*5650*/  LDC.64 R10, c[0x0][0x628] ;  /* 0x00018a00ff0a7b82 */ /* 0x011e220000000a00 */
[----:B------:R-:W-:Y:S01]  /*5660*/  ULDC UR4, c[0x0][0x150] ;  /* 0x0000540000047ab9 */ /* 0x000fe20000000800 */
[----:B-1----:R-:W-:Y:S01]  /*5670*/  IMAD.MOV.U32 R8, RZ, RZ, R16 ;  /* 0x000000ffff087224 */ /* 0x002fe200078e0010 */
[----:B------:R-:W1:Y:S01]  /*5680*/  S2R R24, SR_CTAID.Y ;  /* 0x0000000000187919 */ /* 0x000e620000002600 */
[----:B------:R-:W-:-:S04]  /*5690*/  IMAD.MOV.U32 R9, RZ, RZ, R17 ;  /* 0x000000ffff097224 */ /* 0x000fc800078e0011 */
[----:B------:R-:W4:Y:S08]  /*56a0*/  LDC R21, c[0x0][0x144] ;  /* 0x00005100ff157b82 */ /* 0x000f300000000800 */
[----:B------:R-:W1:Y:S08]  /*56b0*/  LDC R0, c[0x0][0x630] ;  /* 0x00018c00ff007b82 */ /* 0x000e700000000800 */
[----:B------:R-:W1:Y:S01]  /*56c0*/  LDC.64 R14, c[0x0][0x620] ;  /* 0x00018800ff0e7b82 */ /* 0x000e620000000a00 */
[----:B0-----:R-:W-:-:S04]  /*56d0*/  ISETP.NE.U32.AND P0, PT, R10, RZ, PT ;  /* 0x000000ff0a00720c */ /* 0x001fc80003f05070 */
[----:B------:R-:W-:Y:S02]  /*56e0*/  ISETP.NE.AND.EX P0, PT, R11, RZ, PT, P0 ;  /* 0x000000ff0b00720c */ /* 0x000fe40003f05300 */
[----:B---3--:R-:W-:-:S05]  /*56f0*/  I2FP.F32.U32 R3, R12 ;  /* 0x0000000c00037245 */ /* 0x008fca0000201000 */
[----:B------:R-:W-:-:S04]  /*5700*/  FMUL R3, R3, UR4 ;  /* 0x0000000403037c20 */ /* 0x000fc80008400000 */
[----:B------:R0:W3:Y:S02]  /*5710*/  F2I.U32.TRUNC.NTZ R20, R3 ;  /* 0x0000000300147305 */ /* 0x0000e4000020f000 */
[----:B----4-:R-:W-:Y:S05]  /*5720*/  @!P0 BRA `(.L_x_167) ;  /* 0x0000000000288947 */ /* 0x010fea0003800000 */
[----:B0-----:R-:W0:Y:S02]  /*5730*/  LDC R3, c[0x0][0x634] ;  /* 0x00018d00ff037b82 */ /* 0x001e240000000800 */
        /* <DEDUP_REMOVED lines=9> */
.L_x_167:
[----:B------:R-:W4:Y:S01]  /*57d0*/  LDC.64 R28, c[0x0][0x640] ;  /* 0x00019000ff1c7b82 */ /* 0x000f220000000a00 */
[-CC-:B-1----:R-:W-:Y:S01]  /*57e0*/  SHF.R.U64 R88, R8, R0.reuse, R9.reuse ;  /* 0x0000000008587219 */ /* 0x182fe20000001209 */
[----:B---3--:R-:W-:Y:S01]  /*57f0*/  IMAD.MOV R20, RZ, RZ, -R20 ;  /* 0x000000ffff147224 */ /* 0x008fe200078e0a14 */
[----:B------:R-:W-:Y:S01]  /*5800*/  SHF.R.U32.HI R0, RZ, R0, R9 ;  /* 0x00000000ff007219 */ /* 0x000fe20000011609 */
[----:B------:R-:W-:Y:S01]  /*5810*/  ULDC UR4, c[0x0][0x154] ;  /* 0x0000550000047ab9 */ /* 0x000fe20000000800 */
[----:B0-----:R-:W-:Y:S01]  /*5820*/  IADD3 R3, P0, RZ, -R88, RZ ;  /* 0x80000058ff037210 */ /* 0x001fe20007f1e0ff */
[----:B------:R-:W-:Y:S02]  /*5830*/  IMAD R21, R21, R20, R12 ;  /* 0x0000001415157224 */ /* 0x000fe400078e020c */
[----:B------:R-:W0:Y:S01]  /*5840*/  LDC R6, c[0x0][0x618] ;  /* 0x00018600ff067b82 */ /* 0x000e220000000800 */
[----:B------:R-:W-:Y:S02]  /*5850*/  IMAD.MOV.U32 R7, RZ, RZ, 0x1 ;  /* 0x00000001ff077424 */ /* 0x000fe400078e00ff */
[----:B------:R-:W-:-:S04]  /*5860*/  IMAD.X R5, RZ, RZ, ~R0, P0 ;  /* 0x000000ffff057224 */ /* 0x000fc800000e0e00 */
[-C--:B------:R-:W-:Y:S01]  /*5870*/  IMAD R0, R5, R14.reuse, RZ ;  /* 0x0000000e05007224 */ /* 0x080fe200078e02ff */
[----:B------:R-:W1:Y:S01]  /*5880*/  LDC R8, c[0x0][0x608] ;  /* 0x00018200ff087b82 */ /* 0x000e620000000800 */
[----:B------:R-:W-:-:S04]  /*5890*/  IMAD.WIDE.U32 R4, R3, R14, R16 ;  /* 0x0000000e03047225 */ /* 0x000fc800078e0010 */
[----:B------:R-:W-:Y:S01]  /*58a0*/  IMAD R3, R3, R15, R0 ;  /* 0x0000000f03037224 */ /* 0x000fe200078e0200 */
[----:B------:R-:W-:Y:S02]  /*58b0*/  I2FP.F32.U32 R0, R24 ;  /* 0x0000001800007245 */ /* 0x000fe40000201000 */
[----:B------:R-:W3:Y:S01]  /*58c0*/  LDC R26, c[0x0][0x658] ;  /* 0x00019600ff1a7b82 */ /* 0x000ee20000000800 */
[----:B------:R-:W-:Y:S01]  /*58d0*/  IMAD.IADD R3, R5, 0x1, R3 ;  /* 0x0000000105037824 */ /* 0x000fe200078e0203 */
[----:B----4-:R-:W-:Y:S01]  /*58e0*/  ISETP.NE.U32.AND P0, PT, R28, RZ, PT ;  /* 0x000000ff1c00720c */ /* 0x010fe20003f05070 */
[----:B------:R-:W-:Y:S01]  /*58f0*/  FMUL R0, R0, UR4 ;  /* 0x0000000400007c20 */ /* 0x000fe20008400000 */
[----:B------:R-:W-:Y:S02]  /*5900*/  IMAD.MOV.U32 R5, RZ, RZ, -0x1 ;  /* 0xffffffffff057424 */ /* 0x000fe400078e00ff */
[----:B------:R-:W-:Y:S01]  /*5910*/  ISETP.NE.AND.EX P0, PT, R29, RZ, PT, P0 ;  /* 0x000000ff1d00720c */ /* 0x000fe20003f05300 */
[----:B------:R4:W2:Y:S01]  /*5920*/  F2I.U32.TRUNC.NTZ R13, R0 ;  /* 0x00000000000d7305 */ /* 0x0008a2000020f000 */
[----:B------:R-:W2:Y:S01]  /*5930*/  LDC R15, c[0x0][0x148] ;  /* 0x00005200ff0f7b82 */ /* 0x000ea20000000800 */
[----:B0-----:R-:W-:-:S02]  /*5940*/  SHF.R.U64 R12, R4, R6, R3 ;  /* 0x00000006040c7219 */ /* 0x001fc40000001203 */
[----:B------:R-:W-:-:S05]  /*5950*/  SHF.R.U32.HI R3, RZ, R6, R3 ;  /* 0x00000006ff037219 */ /* 0x000fca0000011603 */
[----:B------:R-:W0:Y:S01]  /*5960*/  LDC R20, c[0x0][0x600] ;  /* 0x00018000ff147b82 */ /* 0x000e220000000800 */
[-CC-:B-1----:R-:W-:Y:S02]  /*5970*/  SHF.R.U64 R10, R12, R8.reuse, R3.reuse ;  /* 0x000000080c0a7219 */ /* 0x182fe40000001203 */
[----:B------:R-:W-:-:S05]  /*5980*/  SHF.R.U32.HI R3, RZ, R8, R3 ;  /* 0x00000008ff037219 */ /* 0x000fca0000011603 */
[----:B------:R-:W1:Y:S01]  /*5990*/  LDC R27, c[0x0][0x648] ;  /* 0x00019200ff1b7b82 */ /* 0x000e620000000800 */
[-C--:B---3--:R-:W-:Y:S02]  /*59a0*/  SHF.L.U32 R4, R5, R26.reuse, RZ ;  /* 0x0000001a05047219 */ /* 0x088fe400000006ff */
[-CC-:B------:R-:W-:Y:S02]  /*59b0*/  SHF.R.U64 R14, R10, R26.reuse, R3.reuse ;  /* 0x0000001a0a0e7219 */ /* 0x180fe40000001203 */
[----:B------:R-:W-:Y:S02]  /*59c0*/  SHF.R.U32.HI R5, RZ, R26, R3 ;  /* 0x0000001aff057219 */ /* 0x000fe40000011603 */
[----:B------:R-:W-:Y:S01]  /*59d0*/  LOP3.LUT R25, RZ, R4, RZ, 0x33, !PT ;  /* 0x00000004ff197212 */ /* 0x000fe200078e33ff */
[----:B------:R-:W3:Y:S01]  /*59e0*/  LDC R30, c[0x0][0x638] ;  /* 0x00018e00ff1e7b82 */ /* 0x000ee20000000800 */
[----:B------:R-:W-:Y:S01]  /*59f0*/  SHF.L.U32 R26, R7, R26, RZ ;  /* 0x0000001a071a7219 */ /* 0x000fe200000006ff */
[----:B------:R-:W-:-:S06]  /*5a00*/  IMAD.MOV.U32 R4, RZ, RZ, R14 ;  /* 0x000000ffff047224 */ /* 0x000fcc00078e000e */
[----:B------:R-:W0:Y:S01]  /*5a10*/  LDC R31, c[0x0][0x610] ;  /* 0x00018400ff1f7b82 */ /* 0x000e220000000800 */
[----:B----4-:R-:W-:Y:S05]  /*5a20*/  @!P0 BRA `(.L_x_168) ;  /* 0x0000000000288947 */ /* 0x010fea0003800000 */
        /* <DEDUP_REMOVED lines=10> */
.L_x_168:
[----:B------:R-:W-:Y:S01]  /*5ad0*/  ISETP.NE.AND P0, PT, R2, 0x1, PT ;  /* 0x000000010200780c */ /* 0x000fe20003f05270 */
[----:B0-----:R-:W-:Y:S01]  /*5ae0*/  VIADD R7, R20, 0xffffffff ;  /* 0xffffffff14077836 */ /* 0x001fe20000000000 */
[----:B-1----:R-:W-:Y:S01]  /*5af0*/  SHF.R.U64 R0, R4, R27, R5 ;  /* 0x0000001b04007219 */ /* 0x002fe20000001205 */
[----:B--2---:R-:W-:Y:S01]  /*5b00*/  IMAD.MOV R13, RZ, RZ, -R13 ;  /* 0x000000ffff0d7224 */ /* 0x004fe200078e0a0d */
[----:B------:R-:W-:Y:S01]  /*5b10*/  LOP3.LUT R5, R10, R25, RZ, 0xc0, !PT ;  /* 0x000000190a057212 */ /* 0x000fe200078ec0ff */
[----:B------:R-:W-:Y:S01]  /*5b20*/  IMAD.MOV.U32 R4, RZ, RZ, 0x1 ;  /* 0x00000001ff047424 */ /* 0x000fe200078e00ff */
[----:B------:R-:W-:Y:S01]  /*5b30*/  LOP3.LUT R12, R12, R7, RZ, 0xc0, !PT ;  /* 0x000000070c0c7212 */ /* 0x000fe200078ec0ff */
[----:B------:R-:W-:Y:S02]  /*5b40*/  IMAD.MOV R3, RZ, RZ, -R0 ;  /* 0x000000ffff037224 */ /* 0x000fe400078e0a00 */
[----:B------:R-:W-:Y:S02]  /*5b50*/  IMAD R0, R26, R0, R5 ;  /* 0x000000001a007224 */ /* 0x000fe400078e0205 */
[----:B---3--:R-:W-:-:S02]  /*5b60*/  IMAD R3, R3, R30, R14 ;  /* 0x0000001e03037224 */ /* 0x008fc400078e020e */
[----:B------:R-:W-:Y:S02]  /*5b70*/  @P0 IMAD R21, R15, R13, R24 ;  /* 0x0000000d0f150224 */ /* 0x000fe400078e0218 */
[----:B------:R-:W-:Y:S01]  /*5b80*/  IMAD R5, R3, R20, R12 ;  /* 0x0000001403057224 */ /* 0x000fe200078e020c */
[----:B------:R-:W-:Y:S01]  /*5b90*/  PRMT R3, R4, 0x7610, R3 ;  /* 0x0000761004037816 */ /* 0x000fe20000000003 */
[----:B------:R-:W-:-:S05]  /*5ba0*/  IMAD R0, R0, R31, R21 ;  /* 0x0000001f00007224 */ /* 0x000fca00078e0215 */
[----:B------:R-:W-:Y:S02]  /*5bb0*/  SEL R93, R5, R0, !P0 ;  /* 0x00000000055d7207 */ /* 0x000fe40004000000 */
[----:B------:R-:W-:-:S07]  /*5bc0*/  SEL R0, R0, R5, !P0 ;  /* 0x0000000500007207 */ /* 0x000fce0004000000 */
.L_x_166:
[----:B------:R-:W-:Y:S01]  /*5bd0*/  LOP3.LUT P0, RZ, R3, 0xff, RZ, 0xc0, !PT ;  /* 0x000000ff03ff7812 */ /* 0x000fe2000780c0ff */
[----:B------:R-:W-:-:S12]  /*5be0*/  IMAD.MOV.U32 R92, RZ, RZ, R0 ;  /* 0x000000ffff5c7224 */ /* 0x000fd800078e0000 */
[----:B------:R-:W-:Y:S05]  /*5bf0*/  @P0 BRA `(.L_x_169) ;  /* 0xffffffb800440947 */ /* 0x000fea000383ffff */
[----:B------:R-:W-:Y:S05]  /*5c00*/  EXIT ;  /* 0x000000000000794d */ /* 0x000fea0003800000 */
.L_x_8:
[----:B0-----:R-:W-:Y:S01]  /*5c10*/  ULDC.64 UR4, c[0x0][0x650] ;  /* 0x0001940000047ab9 */ /* 0x001fe20000000a00 */
        /* <DEDUP_REMOVED lines=25> */
.L_x_171:
[----:B------:R-:W0:Y:S01]  /*5db0*/  LDC.64 R28, c[0x0][0x640] ;  /* 0x00019000ff1c7b82 */ /* 0x000e220000000a00 */
[-CC-:B------:R-:W-:Y:S01]  /*5dc0*/  SHF.R.U64 R22, R12, R6.reuse, R13.reuse ;  /* 0x000000060c167219 */ /* 0x180fe2000000120d */
[----:B------:R-:W-:Y:S01]  /*5dd0*/  IMAD.MOV.U32 R30, RZ, RZ, 0x1 ;  /* 0x00000001ff1e7424 */ /* 0x000fe200078e00ff */
[----:B------:R-:W-:Y:S02]  /*5de0*/  SHF.R.U32.HI R6, RZ, R6, R13 ;  /* 0x00000006ff067219 */ /* 0x000fe4000001160d */
        /* <DEDUP_REMOVED lines=8> */
[----:B------:R-:W-:Y:S01]  /*5e70*/  IMAD.IADD R9, R9, 0x1, R11 ;  /* 0x0000000109097824 */ /* 0x000fe200078e020b */
[----:B0-----:R-:W-:-:S04]  /*5e80*/  ISETP.NE.U32.AND P0, PT, R28, RZ, PT ;  /* 0x000000ff1c00720c */ /* 0x001fc80003f05070 */
[----:B------:R-:W-:Y:S02]  /*5e90*/  ISETP.NE.AND.EX P0, PT, R29, RZ, PT, P0 ;  /* 0x000000ff1d00720c */ /* 0x000fe40003f05300 */
[----:B------:R-:W0:Y:S01]  /*5ea0*/  LDC R20, c[0x0][0x600] ;  /* 0x00018000ff147b82 */ /* 0x000e220000000800 */
[-CC-:B-1----:R-:W-:Y:S01]  /*5eb0*/  SHF.R.U64 R14, R8, R10.reuse, R9.reuse ;  /* 0x0000000a080e7219 */ /* 0x182fe20000001209 */
[----:B------:R-:W-:Y:S01]  /*5ec0*/  IMAD.MOV.U32 R8, RZ, RZ, -0x1 ;  /* 0xffffffffff087424 */ /* 0x000fe200078e00ff */
[----:B------:R-:W-:-:S05]  /*5ed0*/  SHF.R.U32.HI R9, RZ, R10, R9 ;  /* 0x0000000aff097219 */ /* 0x000fca0000011609 */
[----:B------:R-:W1:Y:S01]  /*5ee0*/  LDC R26, c[0x0][0x648] ;  /* 0x00019200ff1a7b82 */ /* 0x000e620000000800 */
[-CC-:B--2---:R-:W-:Y:S02]  /*5ef0*/  SHF.R.U64 R21, R14, R12.reuse, R9.reuse ;  /* 0x0000000c0e157219 */ /* 0x184fe40000001209 */
[----:B------:R-:W-:-:S05]  /*5f00*/  SHF.R.U32.HI R6, RZ, R12, R9 ;  /* 0x0000000cff067219 */ /* 0x000fca0000011609 */
[----:B------:R-:W2:Y:S01]  /*5f10*/  LDC R27, c[0x0][0x638] ;  /* 0x00018e00ff1b7b82 */ /* 0x000ea20000000800 */
[-C--:B---3--:R-:W-:Y:S02]  /*5f20*/  SHF.L.U32 R8, R8, R25.reuse, RZ ;  /* 0x0000001908087219 */ /* 0x088fe400000006ff */
[-CC-:B------:R-:W-:Y:S02]  /*5f30*/  SHF.R.U64 R23, R21, R25.reuse, R6.reuse ;  /* 0x0000001915177219 */ /* 0x180fe40000001206 */
[----:B------:R-:W-:Y:S02]  /*5f40*/  LOP3.LUT R32, RZ, R8, RZ, 0x33, !PT ;  /* 0x00000008ff207212 */ /* 0x000fe400078e33ff */
[----:B------:R-:W-:Y:S01]  /*5f50*/  SHF.R.U32.HI R9, RZ, R25, R6 ;  /* 0x00000019ff097219 */ /* 0x000fe20000011606 */
[----:B------:R-:W3:Y:S01]  /*5f60*/  LDC R31, c[0x0][0x610] ;  /* 0x00018400ff1f7b82 */ /* 0x000ee20000000800 */
[----:B------:R-:W-:Y:S01]  /*5f70*/  IMAD.MOV.U32 R8, RZ, RZ, R23 ;  /* 0x000000ffff087224 */ /* 0x000fe200078e0017 */
[----:B------:R-:W-:Y:S06]  /*5f80*/  @!P0 BRA `(.L_x_172) ;  /* 0x0000000000288947 */ /* 0x000fec0003800000 */
        /* <DEDUP_REMOVED lines=10> */
.L_x_172:
[----:B------:R-:W-:Y:S02]  /*6030*/  ISETP.NE.AND P0, PT, R2, 0x1, PT ;  /* 0x000000010200780c */ /* 0x000fe40003f05270 */
[----:B-1----:R-:W-:Y:S01]  /*6040*/  SHF.R.U64 R6, R8, R26, R9 ;  /* 0x0000001a08067219 */ /* 0x002fe20000001209 */
[----:B0-----:R-:W-:Y:S01]  /*6050*/  VIADD R9, R20, 0xffffffff ;  /* 0xffffffff14097836 */ /* 0x001fe20000000000 */
[----:B------:R-:W-:Y:S02]  /*6060*/  SHF.L.U32 R30, R30, R25, RZ ;  /* 0x000000191e1e7219 */ /* 0x000fe400000006ff */
[----:B------:R-:W-:Y:S01]  /*6070*/  LOP3.LUT R5, R21, R32, RZ, 0xc0, !PT ;  /* 0x0000002015057212 */ /* 0x000fe200078ec0ff */
[----:B------:R-:W-:-:S04]  /*6080*/  IMAD.MOV R8, RZ, RZ, -R6 ;  /* 0x000000ffff087224 */ /* 0x000fc800078e0a06 */
[----:B------:R-:W-:Y:S01]  /*6090*/  IMAD R6, R30, R6, R5 ;  /* 0x000000061e067224 */ /* 0x000fe200078e0205 */
[----:B------:R-:W-:Y:S01]  /*60a0*/  LOP3.LUT R5, R14, R9, RZ, 0xc0, !PT ;  /* 0x000000090e057212 */ /* 0x000fe200078ec0ff */
[----:B------:R-:W-:Y:S02]  /*60b0*/  @P0 IMAD R3, R7, R24, R4 ;  /* 0x0000001807030224 */ /* 0x000fe400078e0204 */
[----:B--2---:R-:W-:Y:S02]  /*60c0*/  IMAD R4, R8, R27, R23 ;  /* 0x0000001b08047224 */ /* 0x004fe400078e0217 */
[----:B---3--:R-:W-:Y:S02]  /*60d0*/  IMAD R3, R6, R31, R3 ;  /* 0x0000001f06037224 */ /* 0x008fe400078e0203 */
[----:B------:R-:W-:Y:S02]  /*60e0*/  IMAD R4, R4, R20, R5 ;  /* 0x0000001404047224 */ /* 0x000fe400078e0205 */
[----:B------:R-:W-:-:S02]  /*60f0*/  IMAD.MOV.U32 R8, RZ, RZ, 0x1 ;  /* 0x00000001ff087424 */ /* 0x000fc400078e00ff */
[----:B------:R-:W-:Y:S01]  /*6100*/  IMAD.MOV.U32 R6, RZ, RZ, R22 ;  /* 0x000000ffff067224 */ /* 0x000fe200078e0016 */
[----:B------:R-:W-:Y:S02]  /*6110*/  SEL R20, R4, R3, !P0 ;  /* 0x0000000304147207 */ /* 0x000fe40004000000 */
[----:B------:R-:W-:-:S07]  /*6120*/  SEL R21, R3, R4, !P0 ;  /* 0x0000000403157207 */ /* 0x000fce0004000000 */
.L_x_170:
[----:B------:R-:W-:-:S08]  /*6130*/  NOP ;  /* 0x0000000000007918 */ /* 0x000fd00000000000 */
[----:B------:R-:W0:-:S00]  /*6140*/  USETMAXREG.DEALLOC.CTAPOOL 0x28 ;  /* 0x00000028000079c8 */ /* 0x000e0000080e0500 */
[----:B0-----:R-:W-:-:S13]  /*6150*/  ISETP.NE.AND P0, PT, R0, RZ, PT ;  /* 0x000000ff0000720c */ /* 0x001fda0003f05270 */
[----:B------:R-:W-:Y:S05]  /*6160*/  @P0 EXIT ;  /* 0x000000000000094d */ /* 0x000fea0003800000 */
[----:B------:R-:W-:Y:S01]  /*6170*/  LOP3.LUT P0, RZ, R8, 0xff, RZ, 0xc0, !PT ;  /* 0x000000ff08ff7812 */ /* 0x000fe2000780c0ff */
[----:B------:R-:W-:Y:S02]  /*6180*/  IMAD.MOV.U32 R0, RZ, RZ, 0x1 ;  /* 0x00000001ff007424 */ /* 0x000fe400078e00ff */
[----:B------:R-:W-:-:S10]  /*6190*/  IMAD.MOV.U32 R3, RZ, RZ, RZ ;  /* 0x000000ffff037224 */ /* 0x000fd400078e00ff */
[----:B------:R-:W-:Y:S05]  /*61a0*/  @!P0 BRA `(.L_x_173) ;  /* 0x0000000c00488947 */ /* 0x000fea0003800000 */
[----:B------:R-:W0:Y:S01]  /*61b0*/  LDC R0, c[0x0][0x28c] ;  /* 0x0000a300ff007b82 */ /* 0x000e220000000800 */
[----:B------:R-:W1:Y:S01]  /*61c0*/  S2R R11, SR_CgaCtaId ;  /* 0x00000000000b7919 */ /* 0x000e620000008800 */
[----:B------:R-:W-:Y:S01]  /*61d0*/  ULDC UR5, c[0x0][0x658] ;  /* 0x0001960000057ab9 */ /* 0x000fe20000000800 */
[----:B------:R-:W-:Y:S01]  /*61e0*/  UMOV UR7, 0xffffffff ;  /* 0xffffffff00077882 */ /* 0x000fe20000000000 */
[----:B------:R-:W-:Y:S01]  /*61f0*/  ULDC UR6, c[0x0][0xc] ;  /* 0x0000030000067ab9 */ /* 0x000fe20000000800 */
[----:B------:R-:W-:Y:S01]  /*6200*/  USHF.L.U32 UR8, UR7, UR5, URZ ;  /* 0x0000000507087299 */ /* 0x000fe2000800063f */
[----:B------:R-:W-:Y:S01]  /*6210*/  BSSY B0, `(.L_x_173) ;  /* 0x00000cb000007945 */ /* 0x000fe20003800000 */
[----:B------:R-:W-:Y:S01]  /*6220*/  UMOV UR9, 0x1 ;  /* 0x0000000100097882 */ /* 0x000fe20000000000 */
[----:B------:R-:W-:Y:S01]  /*6230*/  ULDC UR7, c[0x0][0x10] ;  /* 0x0000040000077ab9 */ /* 0x000fe20000000800 */
[----:B------:R-:W-:Y:S01]  /*6240*/  USHF.L.U32 UR18, UR9, UR5, URZ ;  /* 0x0000000509127299 */ /* 0x000fe2000800063f */
[----:B------:R-:W-:Y:S01]  /*6250*/  IMAD.MOV.U32 R9, RZ, RZ, 0x1 ;  /* 0x00000001ff097424 */ /* 0x000fe200078e00ff */
[----:B------:R-:W-:Y:S01]  /*6260*/  UIMAD.WIDE.U32 UR6, UR6, UR7, URZ ;  /* 0x00000007060672a5 */ /* 0x000fe2000f8e003f */
[----:B------:R-:W-:Y:S01]  /*6270*/  LOP3.LUT R8, R19, 0x2, RZ, 0xfc, !PT ;  /* 0x0000000213087812 */ /* 0x000fe200078efcff */
[----:B------:R-:W-:Y:S01]  /*6280*/  ULDC UR5, c[0x0][0x14] ;  /* 0x0000050000057ab9 */ /* 0x000fe20000000800 */
[----:B------:R-:W-:Y:S01]  /*6290*/  ULDC UR4, c[0x0][0x600] ;  /* 0x0001800000047ab9 */ /* 0x000fe20000000800 */
[----:B------:R-:W-:-:S02]  /*62a0*/  UIMAD.WIDE.U32 UR22, UR6, UR5, URZ ;  /* 0x00000005061672a5 */ /* 0x000fc4000f8e003f */
[----:B------:R-:W-:Y:S02]  /*62b0*/  UIMAD UR13, UR7, UR5, URZ ;  /* 0x00000005070d72a4 */ /* 0x000fe4000f8e023f */
[----:B------:R-:W-:Y:S02]  /*62c0*/  UIADD3 UR4, UR4, -0x1, URZ ;  /* 0xffffffff04047890 */ /* 0x000fe4000fffe03f */
[----:B------:R-:W-:Y:S02]  /*62d0*/  ULOP3.LUT UR17, URZ, UR8, URZ, 0x33, !UPT ;  /* 0x000000083f117292 */ /* 0x000fe4000f8e333f */
[----:B------:R-:W-:Y:S01]  /*62e0*/  UIADD3 UR13, UR23, UR13, URZ ;  /* 0x0000000d170d7290 */ /* 0x000fe2000fffe03f */
[----:B0-----:R-:W-:Y:S01]  /*62f0*/  VIADD R0, R0, 0x1f ;  /* 0x0000001f00007836 */ /* 0x001fe20000000000 */
[----:B------:R-:W-:-:S04]  /*6300*/  ULDC.64 UR24, c[0x0][0x198] ;  /* 0x0000660000187ab9 */ /* 0x000fc80000000a00 */
[----:B------:R-:W-:-:S04]  /*6310*/  SHF.R.S32.HI R3, RZ, 0x1f, R0 ;  /* 0x0000001fff037819 */ /* 0x000fc80000011400 */
[----:B------:R-:W-:Y:S01]  /*6320*/  LEA.HI R10, R3, R0, RZ, 0x5 ;  /* 0x00000000030a7211 */ /* 0x000fe200078f28ff */
[C---:B-1----:R-:W-:Y:S02]  /*6330*/  IMAD.SHL.U32 R4, R11.reuse, 0x400, RZ ;  /* 0x000004000b047824 */ /* 0x042fe400078e00ff */
[----:B------:R-:W-:Y:S01]  /*6340*/  IMAD.SHL.U32 R11, R11, 0x20, RZ ;  /* 0x000000200b0b7824 */ /* 0x000fe200078e00ff */
[----:B------:R-:W-:Y:S01]  /*6350*/  SHF.R.S32.HI R10, RZ, 0x5, R10 ;  /* 0x00000005ff0a7819 */ /* 0x000fe2000001140a */
[----:B------:R-:W-:Y:S01]  /*6360*/  IMAD.MOV.U32 R0, RZ, RZ, 0x1 ;  /* 0x00000001ff007424 */ /* 0x000fe200078e00ff */
[----:B------:R-:W-:Y:S01]  /*6370*/  LOP3.LUT R4, R4, 0x400, RZ, 0xc0, !PT ;  /* 0x0000040004047812 */ /* 0x000fe200078ec0ff */
[----:B------:R-:W-:Y:S01]  /*6380*/  IMAD.MOV.U32 R3, RZ, RZ, RZ ;  /* 0x000000ffff037224 */ /* 0x000fe200078e00ff */
[----:B------:R-:W-:Y:S01]  /*6390*/  LOP3.LUT R11, R11, 0x20, RZ, 0xc0, !PT ;  /* 0x000000200b0b7812 */ /* 0x000fe200078ec0ff */
[----:B------:R-:W-:Y:S01]  /*63a0*/  VIADD R13, R10, 0x1 ;  /* 0x000000010a0d7836 */ /* 0x000fe20000000000 */
[----:B------:R-:W-:-:S07]  /*63b0*/  LOP3.LUT R12, R4, 0x2a280, RZ, 0xfc, !PT ;  /* 0x0002a280040c7812 */ /* 0x000fce00078efcff */
.L_x_184:
[----:B------:R-:W-:-:S03]  /*63c0*/  UMOV UR5, 0xffffffff ;  /* 0xffffffff00057882 */ /* 0x000fc60000000000 */
[----:B------:R-:W-:Y:S05]  /*63d0*/  BRA.DIV UR5, `(.L_x_174) ;  /* 0x0000001e05047947 */ /* 0x000fea000b800000 */
[----:B------:R-:W-:-:S13]  /*63e0*/  ELECT P6, URZ, PT ;  /* 0x00000000003f782f */ /* 0x000fda00038c0000 */
.L_x_219:
[----:B------:R-:W0:Y:S01]  /*63f0*/  LDC R4, c[0x0][0x28c] ;  /* 0x0000a300ff047b82 */ /* 0x000e220000000800 */
[----:B------:R-:W-:Y:S01]  /*6400*/  BSSY B1, `(.L_x_175) ;  /* 0x0000038000017945 */ /* 0x000fe20003800000 */
[----:B0-----:R-:W-:-:S13]  /*6410*/  ISETP.LT.OR P6, PT, R4, 0x1, !P6 ;  /* 0x000000010400780c */ /* 0x001fda00077c1670 */
[----:B------:R-:W-:Y:S05]  /*6420*/  @P6 BRA `(.L_x_176) ;  /* 0x0000000000d46947 */ /* 0x000fea0003800000 */
[----:B------:R-:W-:Y:S02]  /*6430*/  IMAD R20, R20, 0x40, R11 ;  /* 0x0000004014147824 */ /* 0x000fe400078e020b */
[----:B------:R-:W-:Y:S02]  /*6440*/  IMAD R21, R21, 0xc0, RZ ;  /* 0x000000c015157824 */ /* 0x000fe400078e02ff */
[----:B------:R-:W-:Y:S02]  /*6450*/  IMAD.MOV.U32 R24, RZ, RZ, RZ ;  /* 0x000000ffff187224 */ /* 0x000fe400078e00ff */
[----:B------:R-:W-:Y:S02]  /*6460*/  IMAD.MOV.U32 R4, RZ, RZ, R13 ;  /* 0x000000ffff047224 */ /* 0x000fe400078e000d */
[----:B------:R-:W-:Y:S02]  /*6470*/  IMAD.MOV.U32 R5, RZ, RZ, R0 ;  /* 0x000000ffff057224 */ /* 0x000fe400078e0000 */
[----:B------:R-:W-:-:S07]  /*6480*/  IMAD.MOV.U32 R7, RZ, RZ, R3 ;  /* 0x000000ffff077224 */ /* 0x000fce00078e0003 */
.L_x_179:
[----:B------:R-:W0:Y:S01]  /*6490*/  S2R R15, SR_CgaCtaId ;  /* 0x00000000000f7919 */ /* 0x000e220000008800 */
[----:B------:R-:W-:Y:S02]  /*64a0*/  MOV R14, 0x400 ;  /* 0x00000400000e7802 */ /* 0x000fe40000000f00 */
[----:B------:R-:W-:Y:S02]  /*64b0*/  LOP3.LUT P1, RZ, R18, 0x7f, RZ, 0xc0, !PT ;  /* 0x0000007f12ff7812 */ /* 0x000fe4000782c0ff */
[----:B0-----:R-:W-:Y:S02]  /*64c0*/  LEA R22, R15, R14, 0x18 ;  /* 0x0000000e0f167211 */ /* 0x001fe400078ec0ff */
[----:B------:R-:W-:-:S09]  /*64d0*/  SHF.L.U32 R14, R5, 0x1f, RZ ;  /* 0x0000001f050e7819 */ /* 0x000fd200000006ff */
[----:B------:R-:W0:Y:S01]  /*64e0*/  @!P1 LDC R15, c[0x0][0x500] ;  /* 0x00014000ff0f9b82 */ /* 0x000e220000000800 */
[----:B------:R-:W-:-:S04]  /*64f0*/  IMAD R23, R7, 0x8, R22 ;  /* 0x0000000807177824 */ /* 0x000fc800078e0216 */
[----:B------:R-:W1:Y:S02]  /*6500*/  SYNCS.PHASECHK.TRANS64.TRYWAIT P0, [R23+URZ+0xe0], R14 ;  /* 0x0000e00e170075a7 */ /* 0x000e64000800017f */
[----:B-1----:R-:W-:Y:S05]  /*6510*/  @!P0 BRA `(.L_x_177) ;  /* 0x0000001800d48947 */ /* 0x002fea0003800000 */
.L_x_220:
[----:B-1----:R-:W-:Y:S01]  /*6520*/  PRMT R14, R8, 0x9910, RZ ;  /* 0x00009910080e7816 */ /* 0x002fe200000000ff */
[----:B0-----:R0:W-:Y:S03]  /*6530*/  @!P1 SYNCS.ARRIVE.TRANS64 RZ, [R23+URZ], R15 ;  /* 0x0000000f17ff99a7 */ /* 0x0011e6000800003f */
[----:B------:R-:W-:-:S13]  /*6540*/  ISETP.NE.AND P0, PT, R14, 0x2, PT ;  /* 0x000000020e00780c */ /* 0x000fda0003f05270 */
[----:B0-----:R-:W-:Y:S05]  /*6550*/  @P0 BRA `(.L_x_178) ;  /* 0x0000000000040947 */ /* 0x001fea0003800000 */
[----:B------:R-:W-:Y:S01]  /*6560*/  BPT.TRAP 0x1 ;  /* 0x000000040000795c */ /* 0x000fe20000300000 */
.L_x_178:
[----:B------:R-:W-:Y:S01]  /*6570*/  IMAD R14, R7, 0x1800, R22 ;  /* 0x00001800070e7824 */ /* 0x000fe200078e0216 */
[----:B------:R-:W-:Y:S01]  /*6580*/  R2UR UR19, R22 ;  /* 0x00000000161372ca */ /* 0x000fe200000e0000 */
[----:B------:R-:W-:Y:S01]  /*6590*/  VIADD R4, R4, 0xffffffff ;  /* 0xffffffff04047836 */ /* 0x000fe20000000000 */
[----:B------:R-:W-:Y:S01]  /*65a0*/  R2UR UR9, R23 ;  /* 0x00000000170972ca */ /* 0x000fe200000e0000 */
[----:B------:R-:W-:Y:S01]  /*65b0*/  UIADD3 UR6, UP0, UR24, 0xf0, URZ ;  /* 0x000000f018067890 */ /* 0x000fe2000ff1e03f */
[----:B------:R-:W-:Y:S01]  /*65c0*/  R2UR UR5, R14 ;  /* 0x000000000e0572ca */ /* 0x000fe200000e0000 */
[----:B------:R-:W-:Y:S01]  /*65d0*/  IMAD R14, R7, 0x800, R12 ;  /* 0x00000800070e7824 */ /* 0x000fe200078e020c */
[----:B------:R-:W-:Y:S01]  /*65e0*/  R2UR UR11, R21 ;  /* 0x00000000150b72ca */ /* 0x000fe200000e0000 */
[----:B------:R-:W-:Y:S01]  /*65f0*/  UIADD3 UR26, UP1, UR24, 0x1f0, URZ ;  /* 0x000001f0181a7890 */ /* 0x000fe2000ff3e03f */
[----:B------:R-:W-:Y:S01]  /*6600*/  R2UR UR10, R24 ;  /* 0x00000000180a72ca */ /* 0x000fe200000e0000 */
[----:B------:R-:W-:Y:S01]  /*6610*/  UIADD3.X UR7, URZ, UR25, URZ, UP0, !UPT ;  /* 0x000000193f077290 */ /* 0x000fe200087fe43f */
[----:B------:R-:W-:Y:S01]  /*6620*/  R2UR UR8, R14 ;  /* 0x000000000e0872ca */ /* 0x000fe200000e0000 */
[----:B------:R-:W-:Y:S01]  /*6630*/  VIADD R7, R7, 0x1 ;  /* 0x0000000107077836 */ /* 0x000fe20000000000 */
[----:B------:R-:W-:Y:S01]  /*6640*/  R2UR UR12, R6 ;  /* 0x00000000060c72ca */ /* 0x000fe200000e0000 */
[----:B------:R-:W-:Y:S01]  /*6650*/  UIADD3.X UR27, URZ, UR25, URZ, UP1, !UPT ;  /* 0x000000193f1b7290 */ /* 0x000fe20008ffe43f */
[----:B------:R-:W-:Y:S01]  /*6660*/  R2UR UR20, R20 ;  /* 0x00000000141472ca */ /* 0x000fe200000e0000 */
[----:B------:R-:W-:Y:S01]  /*6670*/  UMOV UR14, 0x0 ;  /* 0x00000000000e7882 */ /* 0x000fe20000000000 */
[----:B------:R-:W-:Y:S01]  /*6680*/  ISETP.GT.AND P1, PT, R4, 0x1, PT ;  /* 0x000000010400780c */ /* 0x000fe20003f24270 */
[----:B------:R-:W-:Y:S01]  /*6690*/  UIADD3 UR16, UR5, 0x280, URZ ;  /* 0x0000028005107890 */ /* 0x000fe2000fffe03f */
[C---:B------:R-:W-:Y:S01]  /*66a0*/  ISETP.NE.AND P0, PT, R7.reuse, 0x1c, PT ;  /* 0x0000001c0700780c */ /* 0x040fe20003f05270 */
[----:B------:R-:W-:Y:S01]  /*66b0*/  UMOV UR15, 0x10000000 ;  /* 0x10000000000f7882 */ /* 0x000fe20000000000 */
[----:B------:R-:W-:Y:S01]  /*66c0*/  UMOV UR21, 0x30000 ;  /* 0x0003000000157882 */ /* 0x000fe20000000000 */
[----:B------:R-:W-:Y:S01]  /*66d0*/  VIADD R24, R24, 0x20 ;  /* 0x0000002018187836 */ /* 0x000fe20000000000 */
[----:B------:R-:W-:Y:S01]  /*66e0*/  SEL R14, RZ, 0x1, P0 ;  /* 0x00000001ff0e7807 */ /* 0x000fe20000000000 */
[----:B------:R-:W-:Y:S01]  /*66f0*/  UIADD3 UR5, UR19, UR8, URZ ;  /* 0x0000000813057290 */ /* 0x000fe2000fffe03f */
[----:B------:R-:W-:-:S02]  /*6700*/  SEL R7, R7, RZ, P0 ;  /* 0x000000ff07077207 */ /* 0x000fc40000000000 */
[----:B------:R-:W-:Y:S01]  /*6710*/  UMOV UR8, UR16 ;  /* 0x0000001000087c82 */ /* 0x000fe20008000000 */
[----:B------:R-:W-:Y:S01]  /*6720*/  LOP3.LUT R5, R5, R14, RZ, 0x3c, !PT ;  /* 0x0000000e05057212 */ /* 0x000fe200078e3cff */
[----:B------:R0:W-:Y:S02]  /*6730*/  UTMALDG.3D [UR8], [UR6], desc[UR14] ;  /* 0x00000e08060075b4 */ /* 0x0001e40008011000 */
[----:B0-----:R-:W-:Y:S01]  /*6740*/  UMOV UR11, UR20 ;  /* 0x00000014000b7c82 */ /* 0x001fe20008000000 */
[----:B------:R-:W-:Y:S02]  /*6750*/  UMOV UR8, UR5 ;  /* 0x0000000500087c82 */ /* 0x000fe40008000000 */
[----:B------:R0:W-:Y:S02]  /*6760*/  UTMALDG.3D.MULTICAST [UR8], [UR26], UR21, desc[UR14] ;  /* 0x00000e081a0073b4 */ /* 0x0001e40008011815 */
[----:B0-----:R-:W-:Y:S05]  /*6770*/  @P1 BRA `(.L_x_179) ;  /* 0xfffffffc00441947 */ /* 0x001fea000383ffff */
.L_x_176:
[----:B------:R-:W-:Y:S05]  /*6780*/  BSYNC B1 ;  /* 0x0000000000017941 */ /* 0x000fea0003800000 */
.L_x_175:
[----:B------:R-:W-:Y:S01]  /*6790*/  LOP3.LUT P2, RZ, R9, 0xff, RZ, 0xc0, !PT ;  /* 0x000000ff09ff7812 */ /* 0x000fe2000784c0ff */
[C---:B------:R-:W-:Y:S01]  /*67a0*/  IMAD.IADD R7, R10.reuse, 0x1, R3 ;  /* 0x000000010a077824 */ /* 0x040fe200078e0203 */
[----:B------:R-:W-:Y:S01]  /*67b0*/  ULDC.64 UR6, c[0x0][0x650] ;  /* 0x0001940000067ab9 */ /* 0x000fe20000000a00 */
[C---:B------:R-:W-:Y:S01]  /*67c0*/  ISETP.GE.U32.AND P1, PT, R10.reuse, 0x1c, PT ;  /* 0x0000001c0a00780c */ /* 0x040fe20003f26070 */
[----:B------:R-:W-:Y:S01]  /*67d0*/  BSSY B1, `(.L_x_180) ;  /* 0x000006c000017945 */ /* 0x000fe20003800000 */
[----:B------:R-:W-:Y:S01]  /*67e0*/  IMAD.MOV.U32 R21, RZ, RZ, -0x1 ;  /* 0xffffffffff157424 */ /* 0x000fe200078e00ff */
[----:B------:R-:W-:Y:S01]  /*67f0*/  ISETP.GT.U32.AND P0, PT, R7, 0x1b, PT ;  /* 0x0000001b0700780c */ /* 0x000fe20003f04070 */
[----:B------:R-:W-:Y:S01]  /*6800*/  IMAD.MOV.U32 R20, RZ, RZ, -0x1 ;  /* 0xffffffffff147424 */ /* 0x000fe200078e00ff */
[----:B------:R-:W-:Y:S01]  /*6810*/  PRMT R9, RZ, 0x7610, R9 ;  /* 0x00007610ff097816 */ /* 0x000fe20000000009 */
[----:B------:R-:W-:Y:S01]  /*6820*/  IMAD.MOV.U32 R6, RZ, RZ, -0x1 ;  /* 0xffffffffff067424 */ /* 0x000fe200078e00ff */
[----:B------:R-:W-:-:S03]  /*6830*/  ISETP.LT.U32.AND P0, PT, R10, 0x1c, P0 ;  /* 0x0000001c0a00780c */ /* 0x000fc60000701070 */
[----:B------:R-:W0:Y:S01]  /*6840*/  @P2 S2R R4, SR_CgaCtaId ;  /* 0x0000000000042919 */ /* 0x000e220000008800 */
[----:B------:R-:W-:-:S04]  /*6850*/  @P2 MOV R3, 0x400 ;  /* 0x0000040000032802 */ /* 0x000fc80000000f00 */
[----:B0-----:R-:W-:Y:S02]  /*6860*/  @P2 LEA R3, R4, R3, 0x18 ;  /* 0x0000000304032211 */ /* 0x001fe400078ec0ff */
[----:B------:R-:W-:Y:S02]  /*6870*/  SHF.R.U32.HI R4, RZ, 0x2, R7 ;  /* 0x00000002ff047819 */ /* 0x000fe40000011607 */
[----:B------:R0:W-:Y:S01]  /*6880*/  @P2 SYNCS.ARRIVE.TRANS64.A1T0 RZ, [R3+URZ+0x1d8], RZ ;  /* 0x0001d8ff03ff29a7 */ /* 0x0001e2000810003f */
[----:B------:R-:W-:Y:S02]  /*6890*/  IADD3 R16, P2, R16, UR22, RZ ;  /* 0x0000001610107c10 */ /* 0x000fe4000ff5e0ff */
[----:B------:R-:W-:Y:S02]  /*68a0*/  IMAD.WIDE.U32 R4, R4, 0x24924925, RZ ;  /* 0x2492492504047825 */ /* 0x000fe400078e00ff */
[----:B------:R-:W-:Y:S02]  /*68b0*/  IADD3.X R17, R17, UR13, RZ, P2, !PT ;  /* 0x0000000d11117c10 */ /* 0x000fe400097fe4ff */
[----:B0-----:R-:W-:-:S02]  /*68c0*/  SEL R3, RZ, 0x1, !P0 ;  /* 0x00000001ff037807 */ /* 0x001fc40004000000 */
[----:B------:R-:W-:Y:S02]  /*68d0*/  ISETP.GE.U32.AND P0, PT, R16, UR6, PT ;  /* 0x0000000610007c0c */ /* 0x000fe4000bf06070 */
[----:B------:R-:W-:Y:S01]  /*68e0*/  LOP3.LUT R0, R0, R3, RZ, 0x3c, !PT ;  /* 0x0000000300007212 */ /* 0x000fe200078e3cff */
[----:B------:R-:W-:Y:S01]  /*68f0*/  IMAD R3, R5, -0x1c, R7 ;  /* 0xffffffe405037824 */ /* 0x000fe200078e0207 */
[----:B------:R-:W-:Y:S02]  /*6900*/  ISETP.GE.U32.AND.EX P0, PT, R17, UR7, PT, P0 ;  /* 0x0000000711007c0c */ /* 0x000fe4000bf06100 */
[----:B------:R-:W-:Y:S02]  /*6910*/  @P1 LOP3.LUT R0, R0, 0x1, R5, 0x78, !PT ;  /* 0x0000000100001812 */ /* 0x000fe400078e7805 */
[----:B------:R-:W-:-:S09]  /*6920*/  PRMT R4, RZ, 0x7610, R4 ;  /* 0x00007610ff047816 */ /* 0x000fd20000000004 */
[----:B------:R-:W-:Y:S05]  /*6930*/  @P0 BRA `(.L_x_181) ;  /* 0x0000000400540947 */ /* 0x000fea0003800000 */
[----:B------:R-:W0:Y:S01]  /*6940*/  S2R R15, SR_CTAID.X ;  /* 0x00000000000f7919 */ /* 0x000e220000002500 */
[----:B------:R-:W-:Y:S01]  /*6950*/  ULDC.64 UR6, c[0x0][0x628] ;  /* 0x00018a0000067ab9 */ /* 0x000fe20000000a00 */
[----:B------:R-:W-:Y:S01]  /*6960*/  ULDC UR8, c[0x0][0x630] ;  /* 0x00018c0000087ab9 */ /* 0x000fe20000000800 */
[----:B------:R-:W-:Y:S01]  /*6970*/  ISETP.NE.U32.AND P0, PT, RZ, UR6, PT ;  /* 0x00000006ff007c0c */ /* 0x000fe2000bf05070 */
[----:B------:R-:W1:Y:S01]  /*6980*/  S2R R20, SR_CTAID.Y ;  /* 0x0000000000147919 */ /* 0x000e620000002600 */
[----:B------:R-:W-:Y:S01]  /*6990*/  ULDC UR9, c[0x0][0x150] ;  /* 0x0000540000097ab9 */ /* 0x000fe20000000800 */
[----:B------:R-:W-:Y:S01]  /*69a0*/  IMAD.MOV.U32 R4, RZ, RZ, R16 ;  /* 0x000000ffff047224 */ /* 0x000fe200078e0010 */
[----:B------:R-:W-:Y:S01]  /*69b0*/  ISETP.NE.AND.EX P0, PT, RZ, UR7, PT, P0 ;  /* 0x00000007ff007c0c */ /* 0x000fe2000bf05300 */
[----:B------:R-:W-:Y:S01]  /*69c0*/  IMAD.MOV.U32 R5, RZ, RZ, R17 ;  /* 0x000000ffff057224 */ /* 0x000fe200078e0011 */
[----:B0-----:R-:W-:-:S11]  /*69d0*/  I2FP.F32.U32 R22, R15 ;  /* 0x0000000f00167245 */ /* 0x001fd60000201000 */
[----:B------:R-:W-:Y:S05]  /*69e0*/  @!P0 BRA `(.L_x_182) ;  /* 0x0000000000288947 */ /* 0x000fea0003800000 */
[----:B------:R-:W-:Y:S02]  /*69f0*/  ULDC UR5, c[0x0][0x634] ;  /* 0x00018d0000057ab9 */ /* 0x000fe40000000800 */
[----:B------:R-:W-:-:S05]  /*6a00*/  IADD3 R5, P0, R16, UR5, RZ ;  /* 0x0000000510057c10 */ /* 0x000fca000ff1e0ff */
[----:B------:R-:W-:-:S04]  /*6a10*/  IMAD.X R21, RZ, RZ, R17, P0 ;  /* 0x000000ffff157224 */ /* 0x000fc800000e0611 */
[----:B------:R-:W-:-:S04]  /*6a20*/  IMAD.WIDE.U32 R6, R21, UR6, RZ ;  /* 0x0000000615067c25 */ /* 0x000fc8000f8e00ff */
[----:B------:R-:W-:-:S04]  /*6a30*/  IMAD.WIDE.U32 R6, P0, R5, UR7, R6 ;  /* 0x0000000705067c25 */ /* 0x000fc8000f800006 */
[----:B------:R-:W-:-:S04]  /*6a40*/  IMAD.WIDE.U32 R4, R5, UR6, RZ ;  /* 0x0000000605047c25 */ /* 0x000fc8000f8e00ff */
[----:B------:R-:W-:Y:S01]  /*6a50*/  IMAD.MOV.U32 R4, RZ, RZ, R7 ;  /* 0x000000ffff047224 */ /* 0x000fe200078e0007 */
[----:B------:R-:W-:Y:S01]  /*6a60*/  IADD3 RZ, P1, R5, R6, RZ ;  /* 0x0000000605ff7210 */ /* 0x000fe20007f3e0ff */
[----:B------:R-:W-:-:S04]  /*6a70*/  IMAD.X R5, RZ, RZ, RZ, P0 ;  /* 0x000000ffff057224 */ /* 0x000fc800000e06ff */
[----:B------:R-:W-:-:S08]  /*6a80*/  IMAD.WIDE.U32.X R4, R21, UR7, R4, P1 ;  /* 0x0000000715047c25 */ /* 0x000fd000088e0404 */
.L_x_182:
[--C-:B------:R-:W-:Y:S01]  /*6a90*/  SHF.R.U64 R14, R4, UR8, R5.reuse ;  /* 0x00000008040e7c19 */ /* 0x100fe20008001205 */
[----:B------:R-:W-:Y:S01]  /*6aa0*/  FMUL R22, R22, UR9 ;  /* 0x0000000916167c20 */ /* 0x000fe20008400000 */
[----:B------:R-:W-:Y:S01]  /*6ab0*/  SHF.R.U32.HI R4, RZ, UR8, R5 ;  /* 0x00000008ff047c19 */ /* 0x000fe20008011605 */
[----:B------:R-:W0:Y:S01]  /*6ac0*/  LDC R6, c[0x0][0x144] ;  /* 0x00005100ff067b82 */ /* 0x000e220000000800 */
[----:B------:R-:W-:Y:S01]  /*6ad0*/  IADD3 R5, P0, RZ, -R14, RZ ;  /* 0x8000000eff057210 */ /* 0x000fe20007f1e0ff */
[----:B------:R-:W-:Y:S01]  /*6ae0*/  ULDC UR5, c[0x0][0x154] ;  /* 0x0000550000057ab9 */ /* 0x000fe20000000800 */
[----:B-1----:R-:W-:Y:S01]  /*6af0*/  I2FP.F32.U32 R7, R20 ;  /* 0x0000001400077245 */ /* 0x002fe20000201000 */
[----:B------:R-:W1:Y:S01]  /*6b00*/  F2I.U32.TRUNC.NTZ R22, R22 ;  /* 0x0000001600167305 */ /* 0x000e62000020f000 */
[----:B------:R-:W-:Y:S01]  /*6b10*/  ULDC.64 UR6, c[0x0][0x620] ;  /* 0x0001880000067ab9 */ /* 0x000fe20000000a00 */
[----:B------:R-:W-:Y:S01]  /*6b20*/  IMAD.X R4, RZ, RZ, ~R4, P0 ;  /* 0x000000ffff047224 */ /* 0x000fe200000e0e04 */
[----:B------:R-:W-:Y:S01]  /*6b30*/  ISETP.NE.AND P2, PT, R2, 0x1, PT ;  /* 0x000000010200780c */ /* 0x000fe20003f45270 */
[----:B------:R-:W-:Y:S01]  /*6b40*/  FMUL R23, R7, UR5 ;  /* 0x0000000507177c20 */ /* 0x000fe20008400000 */
[----:B------:R-:W2:Y:S01]  /*6b50*/  LDC R25, c[0x0][0x148] ;  /* 0x00005200ff197b82 */ /* 0x000ea20000000800 */
[----:B------:R-:W-:Y:S01]  /*6b60*/  IMAD R4, R4, UR6, RZ ;  /* 0x0000000604047c24 */ /* 0x000fe2000f8e02ff */
[----:B------:R-:W-:-:S03]  /*6b70*/  ULDC UR5, c[0x0][0x618] ;  /* 0x0001860000057ab9 */ /* 0x000fc60000000800 */
[----:B------:R-:W3:Y:S01]  /*6b80*/  F2I.U32.TRUNC.NTZ R23, R23 ;  /* 0x0000001700177305 */ /* 0x000ee2000020f000 */
[C---:B------:R-:W-:Y:S02]  /*6b90*/  IMAD R7, R5.reuse, UR7, R4 ;  /* 0x0000000705077c24 */ /* 0x040fe4000f8e0204 */
[----:B------:R-:W-:Y:S01]  /*6ba0*/  IMAD.WIDE.U32 R4, R5, UR6, R16 ;  /* 0x0000000605047c25 */ /* 0x000fe2000f8e0010 */
[----:B------:R-:W-:Y:S02]  /*6bb0*/  ULDC.64 UR6, c[0x0][0x640] ;  /* 0x0001900000067ab9 */ /* 0x000fe40000000a00 */
[----:B------:R-:W-:Y:S01]  /*6bc0*/  ISETP.NE.U32.AND P0, PT, RZ, UR6, PT ;  /* 0x00000006ff007c0c */ /* 0x000fe2000bf05070 */
[----:B------:R-:W-:Y:S02]  /*6bd0*/  IMAD.IADD R5, R5, 0x1, R7 ;  /* 0x0000000105057824 */ /* 0x000fe400078e0207 */
[----:B-1----:R-:W-:Y:S01]  /*6be0*/  IMAD.MOV R22, RZ, RZ, -R22 ;  /* 0x000000ffff167224 */ /* 0x002fe200078e0a16 */
[----:B------:R-:W-:-:S02]  /*6bf0*/  ISETP.NE.AND.EX P0, PT, RZ, UR7, PT, P0 ;  /* 0x00000007ff007c0c */ /* 0x000fc4000bf05300 */
[----:B------:R-:W-:Y:S01]  /*6c00*/  SHF.R.U64 R21, R4, UR5, R5 ;  /* 0x0000000504157c19 */ /* 0x000fe20008001205 */
[----:B0-----:R-:W-:Y:S01]  /*6c10*/  IMAD R15, R6, R22, R15 ;  /* 0x00000016060f7224 */ /* 0x001fe200078e020f */
[----:B------:R-:W-:Y:S01]  /*6c20*/  SHF.R.U32.HI R4, RZ, UR5, R5 ;  /* 0x00000005ff047c19 */ /* 0x000fe20008011605 */
[----:B------:R-:W-:Y:S01]  /*6c30*/  ULDC UR5, c[0x0][0x608] ;  /* 0x0001820000057ab9 */ /* 0x000fe20000000800 */
[----:B---3--:R-:W-:Y:S02]  /*6c40*/  IMAD.MOV R6, RZ, RZ, -R23 ;  /* 0x000000ffff067224 */ /* 0x008fe400078e0a17 */
[--C-:B------:R-:W-:Y:S02]  /*6c50*/  SHF.R.U64 R22, R21, UR5, R4.reuse ;  /* 0x0000000515167c19 */ /* 0x100fe40008001204 */
[----:B------:R-:W-:Y:S01]  /*6c60*/  SHF.R.U32.HI R5, RZ, UR5, R4 ;  /* 0x00000005ff057c19 */ /* 0x000fe20008011604 */
[----:B------:R-:W-:Y:S01]  /*6c70*/  ULDC UR5, c[0x0][0x658] ;  /* 0x0001960000057ab9 */ /* 0x000fe20000000800 */
[----:B--2---:R-:W-:-:S02]  /*6c80*/  @P2 IMAD R15, R25, R6, R20 ;  /* 0x00000006190f2224 */ /* 0x004fc400078e0214 */
[--C-:B------:R-:W-:Y:S02]  /*6c90*/  SHF.R.U64 R20, R22, UR5, R5.reuse ;  /* 0x0000000516147c19 */ /* 0x100fe40008001205 */
[----:B------:R-:W-:-:S03]  /*6ca0*/  SHF.R.U32.HI R23, RZ, UR5, R5 ;  /* 0x00000005ff177c19 */ /* 0x000fc60008011605 */
[----:B------:R-:W-:Y:S02]  /*6cb0*/  IMAD.MOV.U32 R6, RZ, RZ, R20 ;  /* 0x000000ffff067224 */ /* 0x000fe400078e0014 */
[----:B------:R-:W-:Y:S01]  /*6cc0*/  IMAD.MOV.U32 R5, RZ, RZ, R23 ;  /* 0x000000ffff057224 */ /* 0x000fe200078e0017 */
[----:B------:R-:W-:Y:S06]  /*6cd0*/  @!P0 BRA `(.L_x_183) ;  /* 0x00000000002c8947 */ /* 0x000fec0003800000 */
        /* <DEDUP_REMOVED lines=9> */
[----:B------:R-:W-:-:S04]  /*6d70*/  IMAD.WIDE.U32.X R4, R23, UR7, R4, P1 ;  /* 0x0000000717047c25 */ /* 0x000fc800088e0404 */
[----:B------:R-:W-:-:S07]  /*6d80*/  IMAD.MOV.U32 R6, RZ, RZ, R4 ;  /* 0x000000ffff067224 */ /* 0x000fce00078e0004 */
.L_x_183:
[----:B------:R-:W-:Y:S01]  /*6d90*/  ULDC UR5, c[0x0][0x648] ;  /* 0x0001920000057ab9 */ /* 0x000fe20000000800 */
[----:B------:R-:W-:Y:S01]  /*6da0*/  LOP3.LUT R4, R22, UR17, RZ, 0xc0, !PT ;  /* 0x0000001116047c12 */ /* 0x000fe2000f8ec0ff */
[----:B------:R-:W-:Y:S01]  /*6db0*/  ULDC UR6, c[0x0][0x610] ;  /* 0x0001840000067ab9 */ /* 0x000fe20000000800 */
[----:B------:R-:W-:Y:S01]  /*6dc0*/  SHF.R.U64 R5, R6, UR5, R5 ;  /* 0x0000000506057c19 */ /* 0x000fe20008001205 */
[----:B------:R-:W-:Y:S01]  /*6dd0*/  ULDC UR5, c[0x0][0x638] ;  /* 0x00018e0000057ab9 */ /* 0x000fe20000000800 */
[----:B------:R-:W-:-:S03]  /*6de0*/  LOP3.LUT R21, R21, UR4, RZ, 0xc0, !PT ;  /* 0x0000000415157c12 */ /* 0x000fc6000f8ec0ff */
[----:B------:R-:W-:Y:S02]  /*6df0*/  IMAD.MOV R7, RZ, RZ, -R5 ;  /* 0x000000ffff077224 */ /* 0x000fe400078e0a05 */
[----:B------:R-:W-:Y:S02]  /*6e00*/  IMAD R4, R5, UR18, R4 ;  /* 0x0000001205047c24 */ /* 0x000fe4000f8e0204 */
[----:B------:R-:W-:Y:S01]  /*6e10*/  IMAD R20, R7, UR5, R20 ;  /* 0x0000000507147c24 */ /* 0x000fe2000f8e0214 */
[----:B------:R-:W-:Y:S01]  /*6e20*/  ULDC UR5, c[0x0][0x600] ;  /* 0x0001800000057ab9 */ /* 0x000fe20000000800 */
[----:B------:R-:W-:Y:S02]  /*6e30*/  IMAD R15, R4, UR6, R15 ;  /* 0x00000006040f7c24 */ /* 0x000fe4000f8e020f */
[----:B------:R-:W-:Y:S02]  /*6e40*/  IMAD R6, R20, UR5, R21 ;  /* 0x0000000514067c24 */ /* 0x000fe4000f8e0215 */
[----:B------:R-:W-:-:S03]  /*6e50*/  IMAD.MOV.U32 R4, RZ, RZ, 0x1 ;  /* 0x00000001ff047424 */ /* 0x000fc600078e00ff */
[----:B------:R-:W-:Y:S02]  /*6e60*/  SEL R20, R6, R15, !P2 ;  /* 0x0000000f06147207 */ /* 0x000fe40005000000 */
[----:B------:R-:W-:Y:S01]  /*6e70*/  SEL R21, R15, R6, !P2 ;  /* 0x000000060f157207 */ /* 0x000fe20005000000 */
[----:B------:R-:W-:-:S07]  /*6e80*/  IMAD.MOV.U32 R6, RZ, RZ, R14 ;  /* 0x000000ffff067224 */ /* 0x000fce00078e000e */
.L_x_181:
[----:B------:R-:W-:Y:S05]  /*6e90*/  BSYNC B1 ;  /* 0x0000000000017941 */ /* 0x000fea0003800000 */
.L_x_180:
[----:B------:R-:W-:-:S13]  /*6ea0*/  LOP3.LUT P0, RZ, R4, 0xff, RZ, 0xc0, !PT ;  /* 0x000000ff04ff7812 */ /* 0x000fda000780c0ff */
[----:B------:R-:W-:Y:S05]  /*6eb0*/  @P0 BRA `(.L_x_184) ;  /* 0xfffffff400400947 */ /* 0x000fea000383ffff */
[----:B------:R-:W-:Y:S05]  /*6ec0*/  BSYNC B0 ;  /* 0x0000000000007941 */ /* 0x000fea0003800000 */
.L_x_173:
[----:B------:R-:W-:-:S03]  /*6ed0*/  UMOV UR5, 0xffffffff ;  /* 0xffffffff00057882 */ /* 0x000fc60000000000 */
[----:B------:R-:W-:Y:S05]  /*6ee0*/  BRA.DIV UR5, `(.L_x_185) ;  /* 0x0000001205747947 */ /* 0x000fea000b800000 */
[----:B------:R-:W-:-:S13]  /*6ef0*/  ELECT P6, URZ, PT ;  /* 0x00000000003f782f */ /* 0x000fda00038c0000 */
.L_x_223:
[----:B------:R-:W-:Y:S04]  /*6f00*/  BSSY B0, `(.L_x_186) ;  /* 0x0000103000007945 */ /* 0x000fe80003800000 */
[----:B------:R-:W-:Y:S05]  /*6f10*/  @!P6 BRA `(.L_x_187) ;  /* 0x000000100004e947 */ /* 0x000fea0003800000 */
[----:B------:R-:W-:-:S04]  /*6f20*/  LOP3.LUT R19, R19, 0x2, RZ, 0xfc, !PT ;  /* 0x0000000213137812 */ /* 0x000fc800078efcff */
[----:B------:R-:W-:-:S13]  /*6f30*/  ISETP.NE.AND P0, PT, R19, 0x3, PT ;  /* 0x000000031300780c */ /* 0x000fda0003f05270 */
[----:B------:R-:W-:Y:S05]  /*6f40*/  @!P0 BRA `(.L_x_188) ;  /* 0x0000000000048947 */ /* 0x000fea0003800000 */
[----:B------:R-:W-:Y:S01]  /*6f50*/  BPT.TRAP 0x1 ;  /* 0x000000040000795c */ /* 0x000fe20000300000 */
.L_x_188:
[----:B------:R-:W0:Y:S01]  /*6f60*/  S2R R5, SR_CgaCtaId ;  /* 0x0000000000057919 */ /* 0x000e220000008800 */
[----:B------:R-:W-:Y:S02]  /*6f70*/  MOV R2, 0x400 ;  /* 0x0000040000027802 */ /* 0x000fe40000000f00 */
[----:B------:R-:W-:Y:S02]  /*6f80*/  SHF.L.U32 R4, R0, 0x1f, RZ ;  /* 0x0000001f00047819 */ /* 0x000fe400000006ff */
[----:B0-----:R-:W-:-:S05]  /*6f90*/  LEA R2, R5, R2, 0x18 ;  /* 0x0000000205027211 */ /* 0x001fca00078ec0ff */
[----:B------:R-:W-:-:S04]  /*6fa0*/  VIADD R2, R2, 0xe0 ;  /* 0x000000e002027836 */ /* 0x000fc80000000000 */
[C---:B------:R-:W-:Y:S02]  /*6fb0*/  IMAD R7, R3.reuse, 0x8, R2 ;  /* 0x0000000803077824 */ /* 0x040fe400078e0202 */
[----:B------:R-:W-:Y:S02]  /*6fc0*/  VIADD R3, R3, 0x1 ;  /* 0x0000000103037836 */ /* 0x000fe40000000000 */
[----:B------:R-:W0:Y:S03]  /*6fd0*/  SYNCS.PHASECHK.TRANS64.TRYWAIT P0, [R7+URZ], R4 ;  /* 0x00000004070075a7 */ /* 0x000e26000800017f */
[----:B------:R-:W-:-:S04]  /*6fe0*/  ISETP.NE.AND P1, PT, R3, 0x1c, PT ;  /* 0x0000001c0300780c */ /* 0x000fc80003f25270 */
[----:B------:R-:W-:Y:S02]  /*6ff0*/  SEL R5, RZ, 0x1, P1 ;  /* 0x00000001ff057807 */ /* 0x000fe40000800000 */
[----:B------:R-:W-:Y:S02]  /*7000*/  SEL R3, R3, RZ, P1 ;  /* 0x000000ff03037207 */ /* 0x000fe40000800000 */
[----:B------:R-:W-:-:S03]  /*7010*/  LOP3.LUT R6, R0, R5, RZ, 0x3c, !PT ;  /* 0x0000000500067212 */ /* 0x000fc600078e3cff */
[----:B------:R-:W-:Y:S01]  /*7020*/  IMAD R8, R3, 0x8, R2 ;  /* 0x0000000803087824 */ /* 0x000fe200078e0202 */
[----:B------:R-:W-:Y:S01]  /*7030*/  SHF.L.U32 R5, R6, 0x1f, RZ ;  /* 0x0000001f06057819 */ /* 0x000fe200000006ff */
[----:B0-----:R-:W-:Y:S06]  /*7040*/  @!P0 BRA `(.L_x_189) ;  /* 0x00000010003c8947 */ /* 0x001fec0003800000 */
.L_x_224:
[----:B------:R-:W1:Y:S01]  /*7050*/  SYNCS.PHASECHK.TRANS64.TRYWAIT P0, [R8+URZ], R5 ;  /* 0x00000005080075a7 */ /* 0x000e62000800017f */
[----:B------:R-:W-:-:S05]  /*7060*/  VIADD R0, R3, 0x1 ;  /* 0x0000000103007836 */ /* 0x000fca0000000000 */
[----:B------:R-:W-:-:S04]  /*7070*/  ISETP.NE.AND P1, PT, R0, 0x1c, PT ;  /* 0x0000001c0000780c */ /* 0x000fc80003f25270 */
[----:B------:R-:W-:Y:S02]  /*7080*/  SEL R3, RZ, 0x1, P1 ;  /* 0x00000001ff037807 */ /* 0x000fe40000800000 */
[----:B0-----:R-:W-:Y:S02]  /*7090*/  SEL R7, R0, RZ, P1 ;  /* 0x000000ff00077207 */ /* 0x001fe40000800000 */
[----:B------:R-:W-:-:S03]  /*70a0*/  LOP3.LUT R6, R6, R3, RZ, 0x3c, !PT ;  /* 0x0000000306067212 */ /* 0x000fc600078e3cff */
[----:B------:R-:W-:Y:S01]  /*70b0*/  IMAD R9, R7, 0x8, R2 ;  /* 0x0000000807097824 */ /* 0x000fe200078e0202 */
[----:B------:R-:W-:Y:S01]  /*70c0*/  SHF.L.U32 R4, R6, 0x1f, RZ ;  /* 0x0000001f06047819 */ /* 0x000fe200000006ff */
[----:B-1----:R-:W-:Y:S06]  /*70d0*/  @!P0 BRA `(.L_x_190) ;  /* 0x00000010002c8947 */ /* 0x002fec0003800000 */
.L_x_225:
[----:B------:R-:W1:Y:S01]  /*70e0*/  SYNCS.PHASECHK.TRANS64.TRYWAIT P0, [R9+URZ], R4 ;  /* 0x00000004090075a7 */ /* 0x000e62000800017f */
[----:B------:R-:W-:-:S05]  /*70f0*/  VIADD R0, R7, 0x1 ;  /* 0x0000000107007836 */ /* 0x000fca0000000000 */
[----:B------:R-:W-:-:S04]  /*7100*/  ISETP.NE.AND P1, PT, R0, 0x1c, PT ;  /* 0x0000001c0000780c */ /* 0x000fc80003f25270 */
[----:B------:R-:W-:Y:S02]  /*7110*/  SEL R3, RZ, 0x1, P1 ;  /* 0x00000001ff037807 */ /* 0x000fe40000800000 */
[----:B------:R-:W-:Y:S02]  /*7120*/  SEL R7, R0, RZ, P1 ;  /* 0x000000ff00077207 */ /* 0x000fe40000800000 */
[----:B------:R-:W-:-:S03]  /*7130*/  LOP3.LUT R6, R6, R3, RZ, 0x3c, !PT ;  /* 0x0000000306067212 */ /* 0x000fc600078e3cff */
[----:B0-----:R-:W-:Y:S01]  /*7140*/  IMAD R8, R7, 0x8, R2 ;  /* 0x0000000807087824 */ /* 0x001fe200078e0202 */
[----:B------:R-:W-:Y:S01]  /*7150*/  SHF.L.U32 R5, R6, 0x1f, RZ ;  /* 0x0000001f06057819 */ /* 0x000fe200000006ff */
[----:B-1----:R-:W-:Y:S06]  /*7160*/  @!P0 BRA `(.L_x_191) ;  /* 0x00000010001c8947 */ /* 0x002fec0003800000 */
.L_x_226:
        /* <DEDUP_REMOVED lines=9> */
.L_x_227:
        /* <DEDUP_REMOVED lines=9> */
.L_x_228:
        /* <DEDUP_REMOVED lines=9> */
.L_x_229:
        /* <DEDUP_REMOVED lines=9> */
.L_x_230:
        /* <DEDUP_REMOVED lines=9> */
.L_x_231:
        /* <DEDUP_REMOVED lines=9> */
.L_x_232:
        /* <DEDUP_REMOVED lines=9> */
.L_x_233:
        /* <DEDUP_REMOVED lines=9> */
.L_x_234:
        /* <DEDUP_REMOVED lines=9> */
.L_x_235:
        /* <DEDUP_REMOVED lines=9> */
.L_x_236:
        /* <DEDUP_REMOVED lines=9> */
.L_x_237:
        /* <DEDUP_REMOVED lines=9> */
.L_x_238:
        /* <DEDUP_REMOVED lines=9> */
.L_x_239:
        /* <DEDUP_REMOVED lines=9> */
.L_x_240:
        /* <DEDUP_REMOVED lines=9> */
.L_x_241:
        /* <DEDUP_REMOVED lines=9> */
.L_x_242:
        /* <DEDUP_REMOVED lines=9> */
.L_x_243:
        /* <DEDUP_REMOVED lines=9> */
.L_x_244:
        /* <DEDUP_REMOVED lines=9> */
.L_x_245:
        /* <DEDUP_REMOVED lines=9> */
.L_x_246:
        /* <DEDUP_REMOVED lines=9> */
.L_x_247:
        /* <DEDUP_REMOVED lines=9> */
.L_x_248:
[----:B------:R-:W1:Y:S01]  /*7dd0*/  SYNCS.PHASECHK.TRANS64.TRYWAIT P0, [R8+URZ], R5 ;  /* 0x00000005080075a7 */ /* 0x000e62000800017f */
[----:B------:R-:W-:-:S05]  /*7de0*/  VIADD R0, R7, 0x1 ;  /* 0x0000000107007836 */ /* 0x000fca0000000000 */
[----:B------:R-:W-:-:S04]  /*7df0*/  ISETP.NE.AND P1, PT, R0, 0x1c, PT ;  /* 0x0000001c0000780c */ /* 0x000fc80003f25270 */
[----:B------:R-:W-:Y:S02]  /*7e00*/  SEL R3, RZ, 0x1, P1 ;  /* 0x00000001ff037807 */ /* 0x000fe40000800000 */
[----:B------:R-:W-:Y:S02]  /*7e10*/  SEL R7, R0, RZ, P1 ;  /* 0x000000ff00077207 */ /* 0x000fe40000800000 */
[----:B0-----:R-:W-:-:S03]  /*7e20*/  LOP3.LUT R9, R6, R3, RZ, 0x3c, !PT ;  /* 0x0000000306097212 */ /* 0x001fc600078e3cff */
[----:B------:R-:W-:Y:S01]  /*7e30*/  IMAD R11, R7, 0x8, R2 ;  /* 0x00000008070b7824 */ /* 0x000fe200078e0202 */
[----:B------:R-:W-:Y:S01]  /*7e40*/  SHF.L.U32 R6, R9, 0x1f, RZ ;  /* 0x0000001f09067819 */ /* 0x000fe200000006ff */
[----:B-1----:R-:W-:Y:S06]  /*7e50*/  @!P0 BRA `(.L_x_214) ;  /* 0x0000000800ac8947 */ /* 0x002fec0003800000 */
.L_x_249:
[----:B------:R-:W1:Y:S01]  /*7e60*/  SYNCS.PHASECHK.TRANS64.TRYWAIT P0, [R11+URZ], R6 ;  /* 0x000000060b0075a7 */ /* 0x000e62000800017f */
[----:B------:R-:W-:-:S05]  /*7e70*/  VIADD R0, R7, 0x1 ;  /* 0x0000000107007836 */ /* 0x000fca0000000000 */
[----:B------:R-:W-:-:S04]  /*7e80*/  ISETP.NE.AND P1, PT, R0, 0x1c, PT ;  /* 0x0000001c0000780c */ /* 0x000fc80003f25270 */
[----:B------:R-:W-:Y:S02]  /*7e90*/  SEL R4, RZ, 0x1, P1 ;  /* 0x00000001ff047807 */ /* 0x000fe40000800000 */
[----:B------:R-:W-:Y:S02]  /*7ea0*/  SEL R3, R0, RZ, P1 ;  /* 0x000000ff00037207 */ /* 0x000fe40000800000 */
[----:B------:R-:W-:Y:S01]  /*7eb0*/  LOP3.LUT R0, R9, R4, RZ, 0x3c, !PT ;  /* 0x0000000409007212 */ /* 0x000fe200078e3cff */
[----:B-1----:R-:W-:Y:S06]  /*7ec0*/  @!P0 BRA `(.L_x_215) ;  /* 0x0000000800a48947 */ /* 0x002fec0003800000 */
.L_x_250:
[----:B------:R-:W-:Y:S01]  /*7ed0*/  IMAD R3, R3, 0x8, R2 ;  /* 0x0000000803037824 */ /* 0x000fe200078e0202 */
[----:B------:R-:W-:-:S07]  /*7ee0*/  SHF.L.U32 R0, R0, 0x1f, RZ ;  /* 0x0000001f00007819 */ /* 0x000fce00000006ff */
.L_x_216:
[----:B--2---:R2:W3:Y:S02]  /*7ef0*/  SYNCS.PHASECHK.TRANS64.TRYWAIT P0, [R3+URZ], R0 ;  /* 0x00000000030075a7 */ /* 0x0044e4000800017f */
[----:B---3--:R-:W-:Y:S05]  /*7f00*/  @!P0 NANOSLEEP.SYNCS 0x989680 ;  /* 0x009896800000895d */ /* 0x008fea0003900000 */
[----:B------:R-:W3:Y:S02]  /*7f10*/  @!P0 SYNCS.PHASECHK.TRANS64 P0, [R3+URZ], R0 ;  /* 0x00000000030085a7 */ /* 0x000ee4000800007f */
[----:B---3--:R-:W-:Y:S05]  /*7f20*/  @!P0 BRA `(.L_x_216) ;  /* 0xfffffffc00f08947 */ /* 0x008fea000383ffff */
.L_x_187:
[----:B------:R-:W-:Y:S05]  /*7f30*/  BSYNC B0 ;  /* 0x0000000000007941 */ /* 0x000fea0003800000 */
.L_x_186:
[----:B------:R-:W-:Y:S05]  /*7f40*/  EXIT ;  /* 0x000000000000794d */ /* 0x000fea0003800000 */
.L_x_22:
[----:B----4-:R4:W0:Y:S02]  /*7f50*/  SYNCS.PHASECHK.TRANS64.TRYWAIT P1, [R3+URZ], R0 ;  /* 0x00000000030075a7 */ /* 0x010824000802017f */
[----:B0-----:R-:W-:Y:S05]  /*7f60*/  @!P1 NANOSLEEP.SYNCS 0x989680 ;  /* 0x009896800000995d */ /* 0x001fea0003900000 */
[----:B------:R-:W0:Y:S02]  /*7f70*/  @!P1 SYNCS.PHASECHK.TRANS64 P1, [R3+URZ], R0 ;  /* 0x00000000030095a7 */ /* 0x000e24000802007f */
[----:B0-----:R-:W-:Y:S05]  /*7f80*/  @!P1 BRA `(.L_x_22) ;  /* 0xfffffffc00f09947 */ /* 0x001fea000383ffff */
[----:B------:R-:W-:Y:S05]  /*7f90*/  BRA `(.L_x_21) ;  /* 0xffffff98002c7947 */ /* 0x000fea000383ffff */
.L_x_27:
[----:B-1----:R1:W3:Y:S02]  /*7fa0*/  SYNCS.PHASECHK.TRANS64.TRYWAIT P1, [R5+URZ], R4 ;  /* 0x00000004050075a7 */ /* 0x0022e4000802017f */
[----:B---3--:R-:W-:Y:S05]  /*7fb0*/  @!P1 NANOSLEEP.SYNCS 0x989680 ;  /* 0x009896800000995d */ /* 0x008fea0003900000 */
[----:B------:R-:W3:Y:S02]  /*7fc0*/  @!P1 SYNCS.PHASECHK.TRANS64 P1, [R5+URZ], R4 ;  /* 0x00000004050095a7 */ /* 0x000ee4000802007f */
[----:B---3--:R-:W-:Y:S05]  /*7fd0*/  @!P1 BRA `(.L_x_27) ;  /* 0xfffffffc00f09947 */ /* 0x008fea000383ffff */
[----:B------:R-:W-:Y:S05]  /*7fe0*/  BRA `(.L_x_26) ;  /* 0xffffff9800d47947 */ /* 0x000fea000383ffff */
.L_x_174:
[----:B------:R-:W-:Y:S01]  /*7ff0*/  BSSY B1, `(.L_x_217) ;  /* 0x0000006000017945 */ /* 0x000fe20003800000 */
[----:B------:R-:W-:-:S07]  /*8000*/  IMAD.MOV.U32 R15, RZ, RZ, -0x1 ;  /* 0xffffffffff0f7424 */ /* 0x000fce00078e00ff */
[----:B------:R-:W-:Y:S05]  /*8010*/  WARPSYNC.COLLECTIVE R15, `(.L_x_218) ;  /* 0x000000000f0c7348 */ /* 0x000fea0003c00000 */
[----:B------:R-:W-:Y:S02]  /*8020*/  ELECT P6, UR62, PT ;  /* 0x00000000003e782f */ /* 0x000fe400038c0000 */
[----:B------:R-:W-:Y:S01]  /*8030*/  MOV R14, UR62 ;  /* 0x0000003e000e7c02 */ /* 0x000fe20008000f00 */
[----:B------:R-:W-:Y:S10]  /*8040*/  ENDCOLLECTIVE ;  /* 0x000000000000791b */ /* 0x000ff40003800000 */
.L_x_218:
[----:B------:R-:W-:Y:S05]  /*8050*/  BSYNC B1 ;  /* 0x0000000000017941 */ /* 0x000fea0003800000 */
.L_x_217:
[----:B------:R-:W-:Y:S05]  /*8060*/  BRA `(.L_x_219) ;  /* 0xffffffe000e07947 */ /* 0x000fea000383ffff */
.L_x_177:
[----:B-1----:R1:W2:Y:S02]  /*8070*/  SYNCS.PHASECHK.TRANS64.TRYWAIT P0, [R23+URZ+0xe0], R14 ;  /* 0x0000e00e170075a7 */ /* 0x0022a4000800017f */
[----:B--2---:R-:W-:Y:S05]  /*8080*/  @!P0 NANOSLEEP.SYNCS 0x989680 ;  /* 0x009896800000895d */ /* 0x004fea0003900000 */
[----:B------:R-:W2:Y:S02]  /*8090*/  @!P0 SYNCS.PHASECHK.TRANS64 P0, [R23+URZ+0xe0], R14 ;  /* 0x0000e00e170085a7 */ /* 0x000ea4000800007f */
[----:B--2---:R-:W-:Y:S05]  /*80a0*/  @!P0 BRA `(.L_x_177) ;  /* 0xfffffffc00f08947 */ /* 0x004fea000383ffff */
[----:B------:R-:W-:Y:S05]  /*80b0*/  BRA `(.L_x_220) ;  /* 0xffffffe400187947 */ /* 0x000fea000383ffff */
.L_x_185:
[----:B------:R-:W-:Y:S01]  /*80c0*/  BSSY B0, `(.L_x_221) ;  /* 0x0000006000007945 */ /* 0x000fe20003800000 */
[----:B------:R-:W-:-:S07]  /*80d0*/  IMAD.MOV.U32 R15, RZ, RZ, -0x1 ;  /* 0xffffffffff0f7424 */ /* 0x000fce00078e00ff */
[----:B------:R-:W-:Y:S05]  /*80e0*/  WARPSYNC.COLLECTIVE R15, `(.L_x_222) ;  /* 0x000000000f0c7348 */ /* 0x000fea0003c00000 */
[----:B------:R-:W-:Y:S02]  /*80f0*/  ELECT P6, UR62, PT ;  /* 0x00000000003e782f */ /* 0x000fe400038c0000 */
[----:B------:R-:W-:Y:S01]  /*8100*/  MOV R14, UR62 ;  /* 0x0000003e000e7c02 */ /* 0x000fe20008000f00 */
[----:B------:R-:W-:Y:S10]  /*8110*/  ENDCOLLECTIVE ;  /* 0x000000000000791b */ /* 0x000ff40003800000 */
.L_x_222:
[----:B------:R-:W-:Y:S05]  /*8120*/  BSYNC B0 ;  /* 0x0000000000007941 */ /* 0x000fea0003800000 */
.L_x_221:
[----:B------:R-:W-:Y:S05]  /*8130*/  BRA `(.L_x_223) ;  /* 0xffffffec00707947 */ /* 0x000fea000383ffff */
.L_x_189:
[----:B0-----:R0:W1:Y:S02]  /*8140*/  SYNCS.PHASECHK.TRANS64.TRYWAIT P0, [R7+URZ], R4 ;  /* 0x00000004070075a7 */ /* 0x001064000800017f */
[----:B-1----:R-:W-:Y:S05]  /*8150*/  @!P0 NANOSLEEP.SYNCS 0x989680 ;  /* 0x009896800000895d */ /* 0x002fea0003900000 */
[----:B------:R-:W1:Y:S02]  /*8160*/  @!P0 SYNCS.PHASECHK.TRANS64 P0, [R7+URZ], R4 ;  /* 0x00000004070085a7 */ /* 0x000e64000800007f */
[----:B-1----:R-:W-:Y:S05]  /*8170*/  @!P0 BRA `(.L_x_189) ;  /* 0xfffffffc00f08947 */ /* 0x002fea000383ffff */
[----:B------:R-:W-:Y:S05]  /*8180*/  BRA `(.L_x_224) ;  /* 0xffffffec00b07947 */ /* 0x000fea000383ffff */
.L_x_190:
[----:B0-----:R0:W1:Y:S02]  /*8190*/  SYNCS.PHASECHK.TRANS64.TRYWAIT P0, [R8+URZ], R5 ;  /* 0x00000005080075a7 */ /* 0x001064000800017f */
[----:B-1----:R-:W-:Y:S05]  /*81a0*/  @!P0 NANOSLEEP.SYNCS 0x989680 ;  /* 0x009896800000895d */ /* 0x002fea0003900000 */
[----:B------:R-:W1:Y:S02]  /*81b0*/  @!P0 SYNCS.PHASECHK.TRANS64 P0, [R8+URZ], R5 ;  /* 0x00000005080085a7 */ /* 0x000e64000800007f */
[----:B-1----:R-:W-:Y:S05]  /*81c0*/  @!P0 BRA `(.L_x_190) ;  /* 0xfffffffc00f08947 */ /* 0x002fea000383ffff */
[----:B------:R-:W-:Y:S05]  /*81d0*/  BRA `(.L_x_225) ;  /* 0xffffffec00c07947 */ /* 0x000fea000383ffff */
.L_x_191:
[----:B0-----:R0:W1:Y:S02]  /*81e0*/  SYNCS.PHASECHK.TRANS64.TRYWAIT P0, [R9+URZ], R4 ;  /* 0x00000004090075a7 */ /* 0x001064000800017f */
[----:B-1----:R-:W-:Y:S05]  /*81f0*/  @!P0 NANOSLEEP.SYNCS 0x989680 ;  /* 0x009896800000895d */ /* 0x002fea0003900000 */
[----:B------:R-:W1:Y:S02]  /*8200*/  @!P0 SYNCS.PHASECHK.TRANS64 P0, [R9+URZ], R4 ;  /* 0x00000004090085a7 */ /* 0x000e64000800007f */
[----:B-1----:R-:W-:Y:S05]  /*8210*/  @!P0 BRA `(.L_x_191) ;  /* 0xfffffffc00f08947 */ /* 0x002fea000383ffff */
[----:B------:R-:W-:Y:S05]  /*8220*/  BRA `(.L_x_226) ;  /* 0xffffffec00d07947 */ /* 0x000fea000383ffff */
.L_x_192:
[----:B0-----:R0:W1:Y:S02]  /*8230*/  SYNCS.PHASECHK.TRANS64.TRYWAIT P0, [R8+URZ], R5 ;  /* 0x00000005080075a7 */ /* 0x001064000800017f */
[----:B-1----:R-:W-:Y:S05]  /*8240*/  @!P0 NANOSLEEP.SYNCS 0x989680 ;  /* 0x009896800000895d */ /* 0x002fea0003900000 */
[----:B------:R-:W1:Y:S02]  /*8250*/  @!P0 SYNCS.PHASECHK.TRANS64 P0, [R8+URZ], R5 ;  /* 0x00000005080085a7 */ /* 0x000e64000800007f */
[----:B-1----:R-:W-:Y:S05]  /*8260*/  @!P0 BRA `(.L_x_192) ;  /* 0xfffffffc00f08947 */ /* 0x002fea000383ffff */
[----:B------:R-:W-:Y:S05]  /*8270*/  BRA `(.L_x_227) ;  /* 0xffffffec00e07947 */ /* 0x000fea000383ffff */
.L_x_193:
[----:B0-----:R0:W1:Y:S02]  /*8280*/  SYNCS.PHASECHK.TRANS64.TRYWAIT P0, [R9+URZ], R4 ;  /* 0x00000004090075a7 */ /* 0x001064000800017f */
[----:B-1----:R-:W-:Y:S05]  /*8290*/  @!P0 NANOSLEEP.SYNCS 0x989680 ;  /* 0x009896800000895d */ /* 0x002fea0003900000 */
[----:B------:R-:W1:Y:S02]  /*82a0*/  @!P0 SYNCS.PHASECHK.TRANS64 P0, [R9+URZ], R4 ;  /* 0x00000004090085a7 */ /* 0x000e64000800007f */
[----:B-1----:R-:W-:Y:S05]  /*82b0*/  @!P0 BRA `(.L_x_193) ;  /* 0xfffffffc00f08947 */ /* 0x002fea000383ffff */
[----:B------:R-:W-:Y:S05]  /*82c0*/  BRA `(.L_x_228) ;  /* 0xffffffec00f07947 */ /* 0x000fea000383ffff */
.L_x_194:
[----:B0-----:R0:W1:Y:S02]  /*82d0*/  SYNCS.PHASECHK.TRANS64.TRYWAIT P0, [R8+URZ], R5 ;  /* 0x00000005080075a7 */ /* 0x001064000800017f */
[----:B-1----:R-:W-:Y:S05]  /*82e0*/  @!P0 NANOSLEEP.SYNCS 0x989680 ;  /* 0x009896800000895d */ /* 0x002fea0003900000 */
[----:B------:R-:W1:Y:S02]  /*82f0*/  @!P0 SYNCS.PHASECHK.TRANS64 P0, [R8+URZ], R5 ;  /* 0x00000005080085a7 */ /* 0x000e64000800007f */
[----:B-1----:R-:W-:Y:S05]  /*8300*/  @!P0 BRA `(.L_x_194) ;  /* 0xfffffffc00f08947 */ /* 0x002fea000383ffff */
[----:B------:R-:W-:Y:S05]  /*8310*/  BRA `(.L_x_229) ;  /* 0xfffffff000007947 */ /* 0x000fea000383ffff */
.L_x_195:
[----:B0-----:R0:W1:Y:S02]  /*8320*/  SYNCS.PHASECHK.TRANS64.TRYWAIT P0, [R9+URZ], R4 ;  /* 0x00000004090075a7 */ /* 0x001064000800017f */
[----:B-1----:R-:W-:Y:S05]  /*8330*/  @!P0 NANOSLEEP.SYNCS 0x989680 ;  /* 0x009896800000895d */ /* 0x002fea0003900000 */
[----:B------:R-:W1:Y:S02]  /*8340*/  @!P0 SYNCS.PHASECHK.TRANS64 P0, [R9+URZ], R4 ;  /* 0x00000004090085a7 */ /* 0x000e64000800007f */
[----:B-1----:R-:W-:Y:S05]  /*8350*/  @!P0 BRA `(.L_x_195) ;  /* 0xfffffffc00f08947 */ /* 0x002fea000383ffff */
[----:B------:R-:W-:Y:S05]  /*8360*/  BRA `(.L_x_230) ;  /* 0xfffffff000107947 */ /* 0x000fea000383ffff */
.L_x_196:
[----:B0-----:R0:W1:Y:S02]  /*8370*/  SYNCS.PHASECHK.TRANS64.TRYWAIT P0, [R8+URZ], R5 ;  /* 0x00000005080075a7 */ /* 0x001064000800017f */
[----:B-1----:R-:W-:Y:S05]  /*8380*/  @!P0 NANOSLEEP.SYNCS 0x989680 ;  /* 0x009896800000895d */ /* 0x002fea0003900000 */
[----:B------:R-:W1:Y:S02]  /*8390*/  @!P0 SYNCS.PHASECHK.TRANS64 P0, [R8+URZ], R5 ;  /* 0x00000005080085a7 */ /* 0x000e64000800007f */
[----:B-1----:R-:W-:Y:S05]  /*83a0*/  @!P0 BRA `(.L_x_196) ;  /* 0xfffffffc00f08947 */ /* 0x002fea000383ffff */
[----:B------:R-:W-:Y:S05]  /*83b0*/  BRA `(.L_x_231) ;  /* 0xfffffff000207947 */ /* 0x000fea000383ffff */
.L_x_197:
[----:B0-----:R0:W1:Y:S02]  /*83c0*/  SYNCS.PHASECHK.TRANS64.TRYWAIT P0, [R9+URZ], R4 ;  /* 0x00000004090075a7 */ /* 0x001064000800017f */
[----:B-1----:R-:W-:Y:S05]  /*83d0*/  @!P0 NANOSLEEP.SYNCS 0x989680 ;  /* 0x009896800000895d */ /* 0x002fea0003900000 */
[----:B------:R-:W1:Y:S02]  /*83e0*/  @!P0 SYNCS.PHASECHK.TRANS64 P0, [R9+URZ], R4 ;  /* 0x00000004090085a7 */ /* 0x000e64000800007f */
[----:B-1----:R-:W-:Y:S05]  /*83f0*/  @!P0 BRA `(.L_x_197) ;  /* 0xfffffffc00f08947 */ /* 0x002fea000383ffff */
[----:B------:R-:W-:Y:S05]  /*8400*/  BRA `(.L_x_232) ;  /* 0xfffffff000307947 */ /* 0x000fea000383ffff */
.L_x_198:
[----:B0-----:R0:W1:Y:S02]  /*8410*/  SYNCS.PHASECHK.TRANS64.TRYWAIT P0, [R8+URZ], R5 ;  /* 0x00000005080075a7 */ /* 0x001064000800017f */
[----:B-1----:R-:W-:Y:S05]  /*8420*/  @!P0 NANOSLEEP.SYNCS 0x989680 ;  /* 0x009896800000895d */ /* 0x002fea0003900000 */
[----:B------:R-:W1:Y:S02]  /*8430*/  @!P0 SYNCS.PHASECHK.TRANS64 P0, [R8+URZ], R5 ;  /* 0x00000005080085a7 */ /* 0x000e64000800007f */
[----:B-1----:R-:W-:Y:S05]  /*8440*/  @!P0 BRA `(.L_x_198) ;  /* 0xfffffffc00f08947 */ /* 0x002fea000383ffff */
[----:B------:R-:W-:Y:S05]  /*8450*/  BRA `(.L_x_233) ;  /* 0xfffffff000407947 */ /* 0x000fea000383ffff */
.L_x_199:
[----:B0-----:R0:W1:Y:S02]  /*8460*/  SYNCS.PHASECHK.TRANS64.TRYWAIT P0, [R9+URZ], R4 ;  /* 0x00000004090075a7 */ /* 0x001064000800017f */
[----:B-1----:R-:W-:Y:S05]  /*8470*/  @!P0 NANOSLEEP.SYNCS 0x989680 ;  /* 0x009896800000895d */ /* 0x002fea0003900000 */
[----:B------:R-:W1:Y:S02]  /*8480*/  @!P0 SYNCS.PHASECHK.TRANS64 P0, [R9+URZ], R4 ;  /* 0x00000004090085a7 */ /* 0x000e64000800007f */
[----:B-1----:R-:W-:Y:S05]  /*8490*/  @!P0 BRA `(.L_x_199) ;  /* 0xfffffffc00f08947 */ /* 0x002fea000383ffff */
[----:B------:R-:W-:Y:S05]  /*84a0*/  BRA `(.L_x_234) ;  /* 0xfffffff000507947 */ /* 0x000fea000383ffff */
.L_x_200:
[----:B0-----:R0:W1:Y:S02]  /*84b0*/  SYNCS.PHASECHK.TRANS64.TRYWAIT P0, [R8+URZ], R5 ;  /* 0x00000005080075a7 */ /* 0x001064000800017f */
[----:B-1----:R-:W-:Y:S05]  /*84c0*/  @!P0 NANOSLEEP.SYNCS 0x989680 ;  /* 0x009896800000895d */ /* 0x002fea0003900000 */
[----:B------:R-:W1:Y:S02]  /*84d0*/  @!P0 SYNCS.PHASECHK.TRANS64 P0, [R8+URZ], R5 ;  /* 0x00000005080085a7 */ /* 0x000e64000800007f */
[----:B-1----:R-:W-:Y:S05]  /*84e0*/  @!P0 BRA `(.L_x_200) ;  /* 0xfffffffc00f08947 */ /* 0x002fea000383ffff */
[----:B------:R-:W-:Y:S05]  /*84f0*/  BRA `(.L_x_235) ;  /* 0xfffffff000607947 */ /* 0x000fea000383ffff */
.L_x_201:
[----:B0-----:R0:W1:Y:S02]  /*8500*/  SYNCS.PHASECHK.TRANS64.TRYWAIT P0, [R9+URZ], R4 ;  /* 0x00000004090075a7 */ /* 0x001064000800017f */
[----:B-1----:R-:W-:Y:S05]  /*8510*/  @!P0 NANOSLEEP.SYNCS 0x989680 ;  /* 0x009896800000895d */ /* 0x002fea0003900000 */
[----:B------:R-:W1:Y:S02]  /*8520*/  @!P0 SYNCS.PHASECHK.TRANS64 P0, [R9+URZ], R4 ;  /* 0x00000004090085a7 */ /* 0x000e64000800007f */
[----:B-1----:R-:W-:Y:S05]  /*8530*/  @!P0 BRA `(.L_x_201) ;  /* 0xfffffffc00f08947 */ /* 0x002fea000383ffff */
[----:B------:R-:W-:Y:S05]  /*8540*/  BRA `(.L_x_236) ;  /* 0xfffffff000707947 */ /* 0x000fea000383ffff */
.L_x_202:
[----:B0-----:R0:W1:Y:S02]  /*8550*/  SYNCS.PHASECHK.TRANS64.TRYWAIT P0, [R8+URZ], R5 ;  /* 0x00000005080075a7 */ /* 0x001064000800017f */
[----:B-1----:R-:W-:Y:S05]  /*8560*/  @!P0 NANOSLEEP.SYNCS 0x989680 ;  /* 0x009896800000895d */ /* 0x002fea0003900000 */
[----:B------:R-:W1:Y:S02]  /*8570*/  @!P0 SYNCS.PHASECHK.TRANS64 P0, [R8+URZ], R5 ;  /* 0x00000005080085a7 */ /* 0x000e64000800007f */
[----:B-1----:R-:W-:Y:S05]  /*8580*/  @!P0 BRA `(.L_x_202) ;  /* 0xfffffffc00f08947 */ /* 0x002fea000383ffff */
[----:B------:R-:W-:Y:S05]  /*8590*/  BRA `(.L_x_237) ;  /* 0xfffffff000807947 */ /* 0x000fea000383ffff */
.L_x_203:
[----:B0-----:R0:W1:Y:S02]  /*85a0*/  SYNCS.PHASECHK.TRANS64.TRYWAIT P0, [R9+URZ], R4 ;  /* 0x00000004090075a7 */ /* 0x001064000800017f */
[----:B-1----:R-:W-:Y:S05]  /*85b0*/  @!P0 NANOSLEEP.SYNCS 0x989680 ;  /* 0x009896800000895d */ /* 0x002fea0003900000 */
[----:B------:R-:W1:Y:S02]  /*85c0*/  @!P0 SYNCS.PHASECHK.TRANS64 P0, [R9+URZ], R4 ;  /* 0x00000004090085a7 */ /* 0x000e64000800007f */
[----:B-1----:R-:W-:Y:S05]  /*85d0*/  @!P0 BRA `(.L_x_203) ;  /* 0xfffffffc00f08947 */ /* 0x002fea000383ffff */
[----:B------:R-:W-:Y:S05]  /*85e0*/  BRA `(.L_x_238) ;  /* 0xfffffff000907947 */ /* 0x000fea000383ffff */
.L_x_204:
[----:B0-----:R0:W1:Y:S02]  /*85f0*/  SYNCS.PHASECHK.TRANS64.TRYWAIT P0, [R8+URZ], R5 ;  /* 0x00000005080075a7 */ /* 0x001064000800017f */
[----:B-1----:R-:W-:Y:S05]  /*8600*/  @!P0 NANOSLEEP.SYNCS 0x989680 ;  /* 0x009896800000895d */ /* 0x002fea0003900000 */
[----:B------:R-:W1:Y:S02]  /*8610*/  @!P0 SYNCS.PHASECHK.TRANS64 P0, [R8+URZ], R5 ;  /* 0x00000005080085a7 */ /* 0x000e64000800007f */
[----:B-1----:R-:W-:Y:S05]  /*8620*/  @!P0 BRA `(.L_x_204) ;  /* 0xfffffffc00f08947 */ /* 0x002fea000383ffff */
[----:B------:R-:W-:Y:S05]  /*8630*/  BRA `(.L_x_239) ;  /* 0xfffffff000a07947 */ /* 0x000fea000383ffff */
.L_x_205:
[----:B0-----:R0:W1:Y:S02]  /*8640*/  SYNCS.PHASECHK.TRANS64.TRYWAIT P0, [R9+URZ], R4 ;  /* 0x00000004090075a7 */ /* 0x001064000800017f */
[----:B-1----:R-:W-:Y:S05]  /*8650*/  @!P0 NANOSLEEP.SYNCS 0x989680 ;  /* 0x009896800000895d */ /* 0x002fea0003900000 */
[----:B------:R-:W1:Y:S02]  /*8660*/  @!P0 SYNCS.PHASECHK.TRANS64 P0, [R9+URZ], R4 ;  /* 0x00000004090085a7 */ /* 0x000e64000800007f */
[----:B-1----:R-:W-:Y:S05]  /*8670*/  @!P0 BRA `(.L_x_205) ;  /* 0xfffffffc00f08947 */ /* 0x002fea000383ffff */
[----:B------:R-:W-:Y:S05]  /*8680*/  BRA `(.L_x_240) ;  /* 0xfffffff000b07947 */ /* 0x000fea000383ffff */
.L_x_206:
[----:B0-----:R0:W1:Y:S02]  /*8690*/  SYNCS.PHASECHK.TRANS64.TRYWAIT P0, [R8+URZ], R5 ;  /* 0x00000005080075a7 */ /* 0x001064000800017f */
[----:B-1----:R-:W-:Y:S05]  /*86a0*/  @!P0 NANOSLEEP.SYNCS 0x989680 ;  /* 0x009896800000895d */ /* 0x002fea0003900000 */
[----:B------:R-:W1:Y:S02]  /*86b0*/  @!P0 SYNCS.PHASECHK.TRANS64 P0, [R8+URZ], R5 ;  /* 0x00000005080085a7 */ /* 0x000e64000800007f */
[----:B-1----:R-:W-:Y:S05]  /*86c0*/  @!P0 BRA `(.L_x_206) ;  /* 0xfffffffc00f08947 */ /* 0x002fea000383ffff */
[----:B------:R-:W-:Y:S05]  /*86d0*/  BRA `(.L_x_241) ;  /* 0xfffffff000c07947 */ /* 0x000fea000383ffff */
.L_x_207:
[----:B0-----:R0:W1:Y:S02]  /*86e0*/  SYNCS.PHASECHK.TRANS64.TRYWAIT P0, [R9+URZ], R4 ;  /* 0x00000004090075a7 */ /* 0x001064000800017f */
[----:B-1----:R-:W-:Y:S05]  /*86f0*/  @!P0 NANOSLEEP.SYNCS 0x989680 ;  /* 0x009896800000895d */ /* 0x002fea0003900000 */
[----:B------:R-:W1:Y:S02]  /*8700*/  @!P0 SYNCS.PHASECHK.TRANS64 P0, [R9+URZ], R4 ;  /* 0x00000004090085a7 */ /* 0x000e64000800007f */
[----:B-1----:R-:W-:Y:S05]  /*8710*/  @!P0 BRA `(.L_x_207) ;  /* 0xfffffffc00f08947 */ /* 0x002fea000383ffff */
[----:B------:R-:W-:Y:S05]  /*8720*/  BRA `(.L_x_242) ;  /* 0xfffffff000d07947 */ /* 0x000fea000383ffff */
.L_x_208:
[----:B0-----:R0:W1:Y:S02]  /*8730*/  SYNCS.PHASECHK.TRANS64.TRYWAIT P0, [R8+URZ], R5 ;  /* 0x00000005080075a7 */ /* 0x001064000800017f */
[----:B-1----:R-:W-:Y:S05]  /*8740*/  @!P0 NANOSLEEP.SYNCS 0x989680 ;  /* 0x009896800000895d */ /* 0x002fea0003900000 */
[----:B------:R-:W1:Y:S02]  /*8750*/  @!P0 SYNCS.PHASECHK.TRANS64 P0, [R8+URZ], R5 ;  /* 0x00000005080085a7 */ /* 0x000e64000800007f */
[----:B-1----:R-:W-:Y:S05]  /*8760*/  @!P0 BRA `(.L_x_208) ;  /* 0xfffffffc00f08947 */ /* 0x002fea000383ffff */
[----:B------:R-:W-:Y:S05]  /*8770*/  BRA `(.L_x_243) ;  /* 0xfffffff000e07947 */ /* 0x000fea000383ffff */
.L_x_209:
[----:B0-----:R0:W1:Y:S02]  /*8780*/  SYNCS.PHASECHK.TRANS64.TRYWAIT P0, [R9+URZ], R4 ;  /* 0x00000004090075a7 */ /* 0x001064000800017f */
[----:B-1----:R-:W-:Y:S05]  /*8790*/  @!P0 NANOSLEEP.SYNCS 0x989680 ;  /* 0x009896800000895d */ /* 0x002fea0003900000 */
[----:B------:R-:W1:Y:S02]  /*87a0*/  @!P0 SYNCS.PHASECHK.TRANS64 P0, [R9+URZ], R4 ;  /* 0x00000004090085a7 */ /* 0x000e64000800007f */
[----:B-1----:R-:W-:Y:S05]  /*87b0*/  @!P0 BRA `(.L_x_209) ;  /* 0xfffffffc00f08947 */ /* 0x002fea000383ffff */
[----:B------:R-:W-:Y:S05]  /*87c0*/  BRA `(.L_x_244) ;  /* 0xfffffff000f07947 */ /* 0x000fea000383ffff */
.L_x_210:
[----:B0-----:R0:W1:Y:S02]  /*87d0*/  SYNCS.PHASECHK.TRANS64.TRYWAIT P0, [R8+URZ], R5 ;  /* 0x00000005080075a7 */ /* 0x001064000800017f */
[----:B-1----:R-:W-:Y:S05]  /*87e0*/  @!P0 NANOSLEEP.SYNCS 0x989680 ;  /* 0x009896800000895d */ /* 0x002fea0003900000 */
[----:B------:R-:W1:Y:S02]  /*87f0*/  @!P0 SYNCS.PHASECHK.TRANS64 P0, [R8+URZ], R5 ;  /* 0x00000005080085a7 */ /* 0x000e64000800007f */
[----:B-1----:R-:W-:Y:S05]  /*8800*/  @!P0 BRA `(.L_x_210) ;  /* 0xfffffffc00f08947 */ /* 0x002fea000383ffff */
[----:B------:R-:W-:Y:S05]  /*8810*/  BRA `(.L_x_245) ;  /* 0xfffffff400007947 */ /* 0x000fea000383ffff */
.L_x_211:
[----:B0-----:R0:W1:Y:S02]  /*8820*/  SYNCS.PHASECHK.TRANS64.TRYWAIT P0, [R9+URZ], R4 ;  /* 0x00000004090075a7 */ /* 0x001064000800017f */
[----:B-1----:R-:W-:Y:S05]  /*8830*/  @!P0 NANOSLEEP.SYNCS 0x989680 ;  /* 0x009896800000895d */ /* 0x002fea0003900000 */
[----:B------:R-:W1:Y:S02]  /*8840*/  @!P0 SYNCS.PHASECHK.TRANS64 P0, [R9+URZ], R4 ;  /* 0x00000004090085a7 */ /* 0x000e64000800007f */
[----:B-1----:R-:W-:Y:S05]  /*8850*/  @!P0 BRA `(.L_x_211) ;  /* 0xfffffffc00f08947 */ /* 0x002fea000383ffff */
[----:B------:R-:W-:Y:S05]  /*8860*/  BRA `(.L_x_246) ;  /* 0xfffffff400107947 */ /* 0x000fea000383ffff */
.L_x_212:
[----:B0-----:R0:W1:Y:S02]  /*8870*/  SYNCS.PHASECHK.TRANS64.TRYWAIT P0, [R8+URZ], R5 ;  /* 0x00000005080075a7 */ /* 0x001064000800017f */
[----:B-1----:R-:W-:Y:S05]  /*8880*/  @!P0 NANOSLEEP.SYNCS 0x989680 ;  /* 0x009896800000895d */ /* 0x002fea0003900000 */
[----:B------:R-:W1:Y:S02]  /*8890*/  @!P0 SYNCS.PHASECHK.TRANS64 P0, [R8+URZ], R5 ;  /* 0x00000005080085a7 */ /* 0x000e64000800007f */
[----:B-1----:R-:W-:Y:S05]  /*88a0*/  @!P0 BRA `(.L_x_212) ;  /* 0xfffffffc00f08947 */ /* 0x002fea000383ffff */
[----:B------:R-:W-:Y:S05]  /*88b0*/  BRA `(.L_x_247) ;  /* 0xfffffff400207947 */ /* 0x000fea000383ffff */
.L_x_213:
[----:B0-----:R0:W1:Y:S02]  /*88c0*/  SYNCS.PHASECHK.TRANS64.TRYWAIT P0, [R9+URZ], R4 ;  /* 0x00000004090075a7 */ /* 0x001064000800017f */
[----:B-1----:R-:W-:Y:S05]  /*88d0*/  @!P0 NANOSLEEP.SYNCS 0x989680 ;  /* 0x009896800000895d */ /* 0x002fea0003900000 */
[----:B------:R-:W1:Y:S02]  /*88e0*/  @!P0 SYNCS.PHASECHK.TRANS64 P0, [R9+URZ], R4 ;  /* 0x00000004090085a7 */ /* 0x000e64000800007f */
[----:B-1----:R-:W-:Y:S05]  /*88f0*/  @!P0 BRA `(.L_x_213) ;  /* 0xfffffffc00f08947 */ /* 0x002fea000383ffff */
[----:B------:R-:W-:Y:S05]  /*8900*/  BRA `(.L_x_248) ;  /* 0xfffffff400307947 */ /* 0x000fea000383ffff */
.L_x_214:
[----:B0-----:R0:W1:Y:S02]  /*8910*/  SYNCS.PHASECHK.TRANS64.TRYWAIT P0, [R8+URZ], R5 ;  /* 0x00000005080075a7 */ /* 0x001064000800017f */
[----:B-1----:R-:W-:Y:S05]  /*8920*/  @!P0 NANOSLEEP.SYNCS 0x989680 ;  /* 0x009896800000895d */ /* 0x002fea0003900000 */
[----:B------:R-:W1:Y:S02]  /*8930*/  @!P0 SYNCS.PHASECHK.TRANS64 P0, [R8+URZ], R5 ;  /* 0x00000005080085a7 */ /* 0x000e64000800007f */
[----:B-1----:R-:W-:Y:S05]  /*8940*/  @!P0 BRA `(.L_x_214) ;  /* 0xfffffffc00f08947 */ /* 0x002fea000383ffff */
[----:B------:R-:W-:Y:S05]  /*8950*/  BRA `(.L_x_249) ;  /* 0xfffffff400407947 */ /* 0x000fea000383ffff */
.L_x_215:
[----:B-1----:R1:W2:Y:S02]  /*8960*/  SYNCS.PHASECHK.TRANS64.TRYWAIT P0, [R11+URZ], R6 ;  /* 0x000000060b0075a7 */ /* 0x0022a4000800017f */
[----:B--2---:R-:W-:Y:S05]  /*8970*/  @!P0 NANOSLEEP.SYNCS 0x989680 ;  /* 0x009896800000895d */ /* 0x004fea0003900000 */
[----:B------:R-:W2:Y:S02]  /*8980*/  @!P0 SYNCS.PHASECHK.TRANS64 P0, [R11+URZ], R6 ;  /* 0x000000060b0085a7 */ /* 0x000ea4000800007f */
[----:B--2---:R-:W-:Y:S05]  /*8990*/  @!P0 BRA `(.L_x_215) ;  /* 0xfffffffc00f08947 */ /* 0x004fea000383ffff */
[----:B------:R-:W-:Y:S05]  /*89a0*/  BRA `(.L_x_250) ;  /* 0xfffffff400487947 */ /* 0x000fea000383ffff */
.L_x_251:
[----:B------:R-:W-:-:S00]  /*89b0*/  BRA `(.L_x_251) ;  /* 0xfffffffc00fc7947 */ /* 0x000fc0000383ffff */
[----:B------:R-:W-:-:S00]  /*89c0*/  NOP ;  /* 0x0000000000007918 */ /* 0x000fc00000000000 */
        /* <DEDUP_REMOVED lines=11> */
.L_x_252:


//--------------------- .nv.global.init           --------------------------
	.section	.nv.global.init,"aw",@progbits
.nv.global.init:
	.type		$str$22,@object
	.size		$str$22,($str$23 - $str$22)
$str$22:
        /*0000*/ 	.byte	0x6b, 0x5f, 0x74, 0x69, 0x6c, 0x65, 0x5f, 0x63, 0x6f, 0x75, 0x6e, 0x74, 0x20, 0x3e, 0x3d, 0x20
        /*0010*/ 	.byte	0x31, 0x00
	.type		$str$23,@object
	.size		$str$23,(__unnamed_1 - $str$23)
$str$23:
        /*0012*/ 	.byte	0x2f, 0x74, 0x6d, 0x70, 0x2f, 0x63, 0x75, 0x74, 0x6c, 0x61, 0x73, 0x73, 0x5f, 0x73, 0x77, 0x65
        /*0022*/ 	.byte	0x65, 0x70, 0x5f, 0x73, 0x72, 0x63, 0x2f, 0x69, 0x6e, 0x63, 0x6c, 0x75, 0x64, 0x65, 0x2f, 0x63
        /*0032*/ 	.byte	0x75, 0x74, 0x6c, 0x61, 0x73, 0x73, 0x2f, 0x67, 0x65, 0x6d, 0x6d, 0x2f, 0x63, 0x6f, 0x6c, 0x6c
        /*0042*/ 	.byte	0x65, 0x63, 0x74, 0x69, 0x76, 0x65, 0x2f, 0x73, 0x6d, 0x39, 0x30, 0x5f, 0x6d, 0x6d, 0x61, 0x5f
        /*0052*/ 	.byte	0x74, 0x6d, 0x61, 0x5f, 0x67, 0x6d, 0x6d, 0x61, 0x5f, 0x73, 0x73, 0x5f, 0x77, 0x61, 0x72, 0x70
        /*0062*/ 	.byte	0x73, 0x70, 0x65, 0x63, 0x69, 0x61, 0x6c, 0x69, 0x7a, 0x65, 0x64, 0x2e, 0x68, 0x70, 0x70, 0x00
	.type		__unnamed_1,@object
	.size		__unnamed_1,(.L_0 - __unnamed_1)
__unnamed_1:
        /*0072*/ 	.byte	0x76, 0x6f, 0x69, 0x64, 0x20, 0x63, 0x75, 0x74, 0x6c, 0x61, 0x73, 0x73, 0x3a, 0x3a, 0x67, 0x65
        /* <DEDUP_REMOVED lines=172> */
        /*0b42*/ 	.byte	0x65, 0x6e, 0x74, 0x69, 0x74, 0x79, 0x5d, 0x00
.L_0:


//--------------------- .nv.shared._ZN7cutlass13device_kernelINS_4gemm6kernel13GemmUniversalIN4cute5tupleIJiiiiEEENS1_10collective13CollectiveMmaINS1_34MainloopSm90TmaGmmaWarpSpecializedILi28ENS5_IJNS4_1CILi2EEENSA_ILi1EEESC_EEENS1_35KernelTmaWarpSpecializedCooperativeEEENS5_IJNSA_ILi192EEENSA_ILi64EEENSA_ILi32EEEEEEaNS5_IJlSC_lEEEaSK_NS4_8TiledMMAINS4_8MMA_AtomIJNS4_4SM904GMMA26MMA_64x64x32_S32S8S8_SS_TNEEEENS4_6LayoutISD_NS5_IJSC_NSA_ILi0EEESS_EEEEENS5_IJNS4_10UnderscoreESV_SV_EEEEENS4_13SM90_TMA_LOADENS4_14ComposedLayoutINS4_7SwizzleILi1ELi4ELi3EEENS4_18smem_ptr_flag_bitsILi8EEENSR_INS5_IJNSA_ILi8EEESI_EEENS5_IJSI_SC_EEEEEEEvNS4_8identityENS4_23SM90_TMA_LOAD_MULTICASTES18_vS19_EENS_8epilogue10collective6detail29Sm90TmaWarpSpecializedAdapterINS1D_15DefaultEpilogueIaSK_SK_NS1C_6thread17LinearCombinationIaLi1EiiLNS1H_9ScaleType4KindE0ELNS_15FloatRoundStyleE2EaEENS1_15EpilogueDefaultEEEEEvvEEEEvNT_6ParamsE --------------------------
	.section	.nv.shared._ZN7cutlass13device_kernelINS_4gemm6kernel13GemmUniversalIN4cute5tupleIJiiiiEEENS1_10collective13CollectiveMmaINS1_34MainloopSm90TmaGmmaWarpSpecializedILi28ENS5_IJNS4_1CILi2EEENSA_ILi1EEESC_EEENS1_35KernelTmaWarpSpecializedCooperativeEEENS5_IJNSA_ILi192EEENSA_ILi64EEENSA_ILi32EEEEEEaNS5_IJlSC_lEEEaSK_NS4_8TiledMMAINS4_8MMA_AtomIJNS4_4SM904GMMA26MMA_64x64x32_S32S8S8_SS_TNEEEENS4_6LayoutISD_NS5_IJSC_NSA_ILi0EEESS_EEEEENS5_IJNS4_10UnderscoreESV_SV_EEEEENS4_13SM90_TMA_LOADENS4_14ComposedLayoutINS4_7SwizzleILi1ELi4ELi3EEENS4_18smem_ptr_flag_bitsILi8EEENSR_INS5_IJNSA_ILi8EEESI_EEENS5_IJSI_SC_EEEEEEEvNS4_8identityENS4_23SM90_TMA_LOAD_MULTICASTES18_vS19_EENS_8epilogue10collective6detail29Sm90TmaWarpSpecializedAdapterINS1D_15DefaultEpilogueIaSK_SK_NS1C_6thread17LinearCombinationIaLi1EiiLNS1H_9ScaleType4KindE0ELNS_15FloatRoundStyleE2EaEENS1_15EpilogueDefaultEEEEEvvEEEEvNT_6ParamsE,"aw",@nobits
	.sectionflags	@""
	.align	16
	.zero		1024


//--------------------- .nv.shared.reserved.0     --------------------------
	.section	.nv.shared.reserved.0,"aw",@nobits
	.weak		__nv_reservedSMEM_offset_0_alias
	.size		__nv_reservedSMEM_offset_0_alias, 0, 0
	.other		__nv_reservedSMEM_offset_0_alias,@"STO_CUDA_RESERVED_SHARED STV_DEFAULT"
__nv_reservedSMEM_offset_0_alias:
	.zero		0


//--------------------- .nv.global                --------------------------
	.section	.nv.global,"aw",@nobits
.nv.global:
	.type		_ZN39_INTERNAL_284f4450_4_k_cu_e4f5e464_51044cute1_E,@object
	.size		_ZN39_INTERNAL_284f4450_4_k_cu_e4f5e464_51044cute1_E,(_ZN39_INTERNAL_284f4450_4_k_cu_e4f5e464_51044cuda3std3__45__cpo6cbeginE - _ZN39_INTERNAL_284f4450_4_k_cu_e4f5e464_51044cute1_E)
_ZN39_INTERNAL_284f4450_4_k_cu_e4f5e464_51044cute1_E:
	.zero		1
	.type		_ZN39_INTERNAL_284f4450_4_k_cu_e4f5e464_51044cuda3std3__45__cpo6cbeginE,@object
	.size		_ZN39_INTERNAL_284f4450_4_k_cu_e4f5e464_51044cuda3std3__45__cpo6cbeginE,(_ZN39_INTERNAL_284f4450_4_k_cu_e4f5e464_51044cuda3std3__48in_placeE - _ZN39_INTERNAL_284f4450_4_k_cu_e4f5e464_51044cuda3std3__45__cpo6cbeginE)
_ZN39_INTERNAL_284f4450_4_k_cu_e4f5e464_51044cuda3std3__45__cpo6cbeginE:
	.zero		1
	.type		_ZN39_INTERNAL_284f4450_4_k_cu_e4f5e464_51044cuda3std3__48in_placeE,@object
	.size		_ZN39_INTERNAL_284f4450_4_k_cu_e4f5e464_51044cuda3std3__48in_placeE,(_ZN39_INTERNAL_284f4450_4_k_cu_e4f5e464_51044cuda3std6ranges3__45__cpo9iter_moveE - _ZN39_INTERNAL_284f4450_4_k_cu_e4f5e464_51044cuda3std3__48in_placeE)
_ZN39_INTERNAL_284f4450_4_k_cu_e4f5e464_51044cuda3std3__48in_placeE:
	.zero		1
	.type		_ZN39_INTERNAL_284f4450_4_k_cu_e4f5e464_51044cuda3std6ranges3__45__cpo9iter_moveE,@object
	.size		_ZN39_INTERNAL_284f4450_4_k_cu_e4f5e464_51044cuda3std6ranges3__45__cpo9iter_moveE,(_ZN39_INTERNAL_284f4450_4_k_cu_e4f5e464_51044cuda3std3__45__cpo5beginE - _ZN39_INTERNAL_284f4450_4_k_cu_e4f5e464_51044cuda3std6ranges3__45__cpo9iter_moveE)
_ZN39_INTERNAL_284f4450_4_k_cu_e4f5e464_51044cuda3std6ranges3__45__cpo9iter_moveE:
	.zero		1
	.type		_ZN39_INTERNAL_284f4450_4_k_cu_e4f5e464_51044cuda3std3__45__cpo5beginE,@object
	.size		_ZN39_INTERNAL_284f4450_4_k_cu_e4f5e464_51044cuda3std3__45__cpo5beginE,(_ZN39_INTERNAL_284f4450_4_k_cu_e4f5e464_51044cuda3std3__441_GLOBAL__N__284f4450_4_k_cu_e4f5e464_51046ignoreE - _ZN39_INTERNAL_284f4450_4_k_cu_e4f5e464_51044cuda3std3__45__cpo5beginE)
_ZN39_INTERNAL_284f4450_4_k_cu_e4f5e464_51044cuda3std3__45__cpo5beginE:
	.zero		1
	.type		_ZN39_INTERNAL_284f4450_4_k_cu_e4f5e464_51044cuda3std3__441_GLOBAL__N__284f4450_4_k_cu_e4f5e464_51046ignoreE,@object
	.size		_ZN39_INTERNAL_284f4450_4_k_cu_e4f5e464_51044cuda3std3__441_GLOBAL__N__284f4450_4_k_cu_e4f5e464_51046ignoreE,(_ZN39_INTERNAL_284f4450_4_k_cu_e4f5e464_51044cute7productE - _ZN39_INTERNAL_284f4450_4_k_cu_e4f5e464_51044cuda3std3__441_GLOBAL__N__284f4450_4_k_cu_e4f5e464_51046ignoreE)
_ZN39_INTERNAL_284f4450_4_k_cu_e4f5e464_51044cuda3std3__441_GLOBAL__N__284f4450_4_k_cu_e4f5e464_51046ignoreE:
	.zero		1
	.type		_ZN39_INTERNAL_284f4450_4_k_cu_e4f5e464_51044cute7productE,@object
	.size		_ZN39_INTERNAL_284f4450_4_k_cu_e4f5e464_51044cute7productE,(_ZN39_INTERNAL_284f4450_4_k_cu_e4f5e464_51044cuda3std3__45__cpo3endE - _ZN39_INTERNAL_284f4450_4_k_cu_e4f5e464_51044cute7productE)
_ZN39_INTERNAL_284f4450_4_k_cu_e4f5e464_51044cute7productE:
	.zero		1
	.type		_ZN39_INTERNAL_284f4450_4_k_cu_e4f5e464_51044cuda3std3__45__cpo3endE,@object
	.size		_ZN39_INTERNAL_284f4450_4_k_cu_e4f5e464_51044cuda3std3__45__cpo3endE,(_ZN39_INTERNAL_284f4450_4_k_cu_e4f5e464_51044cuda3std3__419piecewise_constructE - _ZN39_INTERNAL_284f4450_4_k_cu_e4f5e464_51044cuda3std3__45__cpo3endE)
_ZN39_INTERNAL_284f4450_4_k_cu_e4f5e464_51044cuda3std3__45__cpo3endE:
	.zero		1
	.type		_ZN39_INTERNAL_284f4450_4_k_cu_e4f5e464_51044cuda3std3__419piecewise_constructE,@object
	.size		_ZN39_INTERNAL_284f4450_4_k_cu_e4f5e464_51044cuda3std3__419piecewise_constructE,(_ZN39_INTERNAL_284f4450_4_k_cu_e4f5e464_51044cuda3std3__45__cpo4cendE - _ZN39_INTERNAL_284f4450_4_k_cu_e4f5e464_51044cuda3std3__419piecewise_constructE)
_ZN39_INTERNAL_284f4450_4_k_cu_e4f5e464_51044cuda3std3__419piecewise_constructE:
	.zero		1
	.type		_ZN39_INTERNAL_284f4450_4_k_cu_e4f5e464_51044cuda3std3__45__cpo4cendE,@object
	.size		_ZN39_INTERNAL_284f4450_4_k_cu_e4f5e464_51044cuda3std3__45__cpo4cendE,(_ZN39_INTERNAL_284f4450_4_k_cu_e4f5e464_51044cuda3std6ranges3__45__cpo4swapE - _ZN39_INTERNAL_284f4450_4_k_cu_e4f5e464_51044cuda3std3__45__cpo4cendE)
_ZN39_INTERNAL_284f4450_4_k_cu_e4f5e464_51044cuda3std3__45__cpo4cendE:
	.zero		1
	.type		_ZN39_INTERNAL_284f4450_4_k_cu_e4f5e464_51044cuda3std6ranges3__45__cpo4swapE,@object
	.size		_ZN39_INTERNAL_284f4450_4_k_cu_e4f5e464_51044cuda3std6ranges3__45__cpo4swapE,(.L_8 - _ZN39_INTERNAL_284f4450_4_k_cu_e4f5e464_51044cuda3std6ranges3__45__cpo4swapE)
_ZN39_INTERNAL_284f4450_4_k_cu_e4f5e464_51044cuda3std6ranges3__45__cpo4swapE:
	.zero		1
.L_8:


//--------------------- .nv.constant0._ZN7cutlass13device_kernelINS_4gemm6kernel13GemmUniversalIN4cute5tupleIJiiiiEEENS1_10collective13CollectiveMmaINS1_34MainloopSm90TmaGmmaWarpSpecializedILi28ENS5_IJNS4_1CILi2EEENSA_ILi1EEESC_EEENS1_35KernelTmaWarpSpecializedCooperativeEEENS5_IJNSA_ILi192EEENSA_ILi64EEENSA_ILi32EEEEEEaNS5_IJlSC_lEEEaSK_NS4_8TiledMMAINS4_8MMA_AtomIJNS4_4SM904GMMA26MMA_64x64x32_S32S8S8_SS_TNEEEENS4_6LayoutISD_NS5_IJSC_NSA_ILi0EEESS_EEEEENS5_IJNS4_10UnderscoreESV_SV_EEEEENS4_13SM90_TMA_LOADENS4_14ComposedLayoutINS4_7SwizzleILi1ELi4ELi3EEENS4_18smem_ptr_flag_bitsILi8EEENSR_INS5_IJNSA_ILi8EEESI_EEENS5_IJSI_SC_EEEEEEEvNS4_8identityENS4_23SM90_TMA_LOAD_MULTICASTES18_vS19_EENS_8epilogue10collective6detail29Sm90TmaWarpSpecializedAdapterINS1D_15DefaultEpilogueIaSK_SK_NS1C_6thread17LinearCombinationIaLi1EiiLNS1H_9ScaleType4KindE0ELNS_15FloatRoundStyleE2EaEENS1_15EpilogueDefaultEEEEEvvEEEEvNT_6ParamsE --------------------------
	.section	.nv.constant0._ZN7cutlass13device_kernelINS_4gemm6kernel13GemmUniversalIN4cute5tupleIJiiiiEEENS1_10collective13CollectiveMmaINS1_34MainloopSm90TmaGmmaWarpSpecializedILi28ENS5_IJNS4_1CILi2EEENSA_ILi1EEESC_EEENS1_35KernelTmaWarpSpecializedCooperativeEEENS5_IJNSA_ILi192EEENSA_ILi64EEENSA_ILi32EEEEEEaNS5_IJlSC_lEEEaSK_NS4_8TiledMMAINS4_8MMA_AtomIJNS4_4SM904GMMA26MMA_64x64x32_S32S8S8_SS_TNEEEENS4_6LayoutISD_NS5_IJSC_NSA_ILi0EEESS_EEEEENS5_IJNS4_10UnderscoreESV_SV_EEEEENS4_13SM90_TMA_LOADENS4_14ComposedLayoutINS4_7SwizzleILi1ELi4ELi3EEENS4_18smem_ptr_flag_bitsILi8EEENSR_INS5_IJNSA_ILi8EEESI_EEENS5_IJSI_SC_EEEEEEEvNS4_8identityENS4_23SM90_TMA_LOAD_MULTICASTES18_vS19_EENS_8epilogue10collective6detail29Sm90TmaWarpSpecializedAdapterINS1D_15DefaultEpilogueIaSK_SK_NS1C_6thread17LinearCombinationIaLi1EiiLNS1H_9ScaleType4KindE0ELNS_15FloatRoundStyleE2EaEENS1_15EpilogueDefaultEEEEEvvEEEEvNT_6ParamsE,"a",@progbits
	.sectionflags	@""
	.align	4
.nv.constant0._ZN7cutlass13device_kernelINS_4gemm6kernel13GemmUniversalIN4cute5tupleIJiiiiEEENS1_10collective13CollectiveMmaINS1_34MainloopSm90TmaGmmaWarpSpecializedILi28ENS5_IJNS4_1CILi2EEENSA_ILi1EEESC_EEENS1_35KernelTmaWarpSpecializedCooperativeEEENS5_IJNSA_ILi192EEENSA_ILi64EEENSA_ILi32EEEEEEaNS5_IJlSC_lEEEaSK_NS4_8TiledMMAINS4_8MMA_AtomIJNS4_4SM904GMMA26MMA_64x64x32_S32S8S8_SS_TNEEEENS4_6LayoutISD_NS5_IJSC_NSA_ILi0EEESS_EEEEENS5_IJNS4_10UnderscoreESV_SV_EEEEENS4_13SM90_TMA_LOADENS4_14ComposedLayoutINS4_7SwizzleILi1ELi4ELi3EEENS4_18smem_ptr_flag_bitsILi8EEENSR_INS5_IJNSA_ILi8EEESI_EEENS5_IJSI_SC_EEEEEEEvNS4_8identityENS4_23SM90_TMA_LOAD_MULTICASTES18_vS19_EENS_8epilogue10collective6detail29Sm90TmaWarpSpecializedAdapterINS1D_15DefaultEpilogueIaSK_SK_NS1C_6thread17LinearCombinationIaLi1EiiLNS1H_9ScaleType4KindE0ELNS_15FloatRoundStyleE2EaEENS1_15EpilogueDefaultEEEEEvvEEEEvNT_6ParamsE:
	.zero		1664


//--------------------- SYMBOLS --------------------------

	.type		.nv.reservedSmem.offset0,@object
	.size		.nv.reservedSmem.offset0,0x4
	.type		__assertfail,@function
